	.headerflags	@"EF_CUDA_TEXMODE_UNIFIED EF_CUDA_64BIT_ADDRESS EF_CUDA_ACCELERATORS EF_CUDA_SM90 EF_CUDA_VIRTUAL_SM(EF_CUDA_SM90)"
	.elftype	@"ET_EXEC"


//--------------------- .nv.info                  --------------------------
	.section	.nv.info,"",@"SHT_CUDA_INFO"
	.align	4


	//----- nvinfo : EIATTR_REGCOUNT
	.align		4
        /*0000*/ 	.byte	0x04, 0x2f
        /*0002*/ 	.short	(.L_2 - .L_1)
	.align		4
.L_1:
        /*0004*/ 	.word	index@(triton_red_fused__native_batch_norm_legit_convolution_elu_1)
        /*0008*/ 	.word	0x00000020


	//----- nvinfo : EIATTR_MIN_STACK_SIZE
	.align		4
.L_2:
        /*000c*/ 	.byte	0x04, 0x12
        /*000e*/ 	.short	(.L_4 - .L_3)
	.align		4
.L_3:
        /*0010*/ 	.word	index@(triton_red_fused__native_batch_norm_legit_convolution_elu_1)
        /*0014*/ 	.word	0x00000000


	//----- nvinfo : EIATTR_FRAME_SIZE
	.align		4
.L_4:
        /*0018*/ 	.byte	0x04, 0x11
        /*001a*/ 	.short	(.L_6 - .L_5)
	.align		4
.L_5:
        /*001c*/ 	.word	index@(triton_red_fused__native_batch_norm_legit_convolution_elu_1)
        /*0020*/ 	.word	0x00000000


	//----- nvinfo : EIATTR_MIN_STACK_SIZE
	.align		4
.L_6:
        /*0024*/ 	.byte	0x04, 0x12
        /*0026*/ 	.short	(.L_8 - .L_7)
	.align		4
.L_7:
        /*0028*/ 	.word	index@(triton_red_fused__native_batch_norm_legit_convolution_elu_1)
        /*002c*/ 	.word	0x00000000
.L_8:


//--------------------- .nv.info.triton_red_fused__native_batch_norm_legit_convolution_elu_1 --------------------------
	.section	.nv.info.triton_red_fused__native_batch_norm_legit_convolution_elu_1,"",@"SHT_CUDA_INFO"
	.sectionflags	@""
	.align	4


	//----- nvinfo : EIATTR_CUDA_API_VERSION
	.align		4
        /*0000*/ 	.byte	0x04, 0x37
        /*0002*/ 	.short	(.L_10 - .L_9)
.L_9:
        /*0004*/ 	.word	0x0000007c


	//----- nvinfo : EIATTR_KPARAM_INFO
	.align		4
.L_10:
        /*0008*/ 	.byte	0x04, 0x17
        /*000a*/ 	.short	(.L_12 - .L_11)
.L_11:
        /*000c*/ 	.word	0x00000000
        /*0010*/ 	.short	0x0006
        /*0012*/ 	.short	0x002c
        /*0014*/ 	.byte	0x00, 0xf0, 0x11, 0x00


	//----- nvinfo : EIATTR_KPARAM_INFO
	.align		4
.L_12:
        /*0018*/ 	.byte	0x04, 0x17
        /*001a*/ 	.short	(.L_14 - .L_13)
.L_13:
        /*001c*/ 	.word	0x00000000
        /*0020*/ 	.short	0x0005
        /*0022*/ 	.short	0x0028
        /*0024*/ 	.byte	0x00, 0xf0, 0x11, 0x00


	//----- nvinfo : EIATTR_KPARAM_INFO
	.align		4
.L_14:
        /*0028*/ 	.byte	0x04, 0x17
        /*002a*/ 	.short	(.L_16 - .L_15)
.L_15:
        /*002c*/ 	.word	0x00000000
        /*0030*/ 	.short	0x0004
        /*0032*/ 	.short	0x0020
        /*0034*/ 	.byte	0x00, 0xf4, 0x21, 0x00


	//----- nvinfo : EIATTR_KPARAM_INFO
	.align		4
.L_16:
        /*0038*/ 	.byte	0x04, 0x17
        /*003a*/ 	.short	(.L_18 - .L_17)
.L_17:
        /*003c*/ 	.word	0x00000000
        /*0040*/ 	.short	0x0003
        /*0042*/ 	.short	0x0018
        /*0044*/ 	.byte	0x00, 0xf4, 0x21, 0x00


	//----- nvinfo : EIATTR_KPARAM_INFO
	.align		4
.L_18:
        /*0048*/ 	.byte	0x04, 0x17
        /*004a*/ 	.short	(.L_20 - .L_19)
.L_19:
        /*004c*/ 	.word	0x00000000
        /*0050*/ 	.short	0x0002
        /*0052*/ 	.short	0x0010
        /*0054*/ 	.byte	0x00, 0xf4, 0x21, 0x00


	//----- nvinfo : EIATTR_KPARAM_INFO
	.align		4
.L_20:
        /*0058*/ 	.byte	0x04, 0x17
        /*005a*/ 	.short	(.L_22 - .L_21)
.L_21:
        /*005c*/ 	.word	0x00000000
        /*0060*/ 	.short	0x0001
        /*0062*/ 	.short	0x0008
        /*0064*/ 	.byte	0x00, 0xf4, 0x21, 0x00


	//----- nvinfo : EIATTR_KPARAM_INFO
	.align		4
.L_22:
        /*0068*/ 	.byte	0x04, 0x17
        /*006a*/ 	.short	(.L_24 - .L_23)
.L_23:
        /*006c*/ 	.word	0x00000000
        /*0070*/ 	.short	0x0000
        /*0072*/ 	.short	0x0000
        /*0074*/ 	.byte	0x00, 0xf4, 0x21, 0x00


	//----- nvinfo : EIATTR_SPARSE_MMA_MASK
	.align		4
.L_24:
        /*0078*/ 	.byte	0x03, 0x50
        /*007a*/ 	.short	0x0000


	//----- nvinfo : EIATTR_MAXREG_COUNT
	.align		4
        /*007c*/ 	.byte	0x03, 0x1b
        /*007e*/ 	.short	0x0080


	//----- nvinfo : EIATTR_COOP_GROUP_MASK_REGIDS
	.align		4
        /*0080*/ 	.byte	0x04, 0x29
        /*0082*/ 	.short	(.L_26 - .L_25)


	//   ....[0]....
.L_25:
        /*0084*/ 	.word	0xffffffff


	//   ....[1]....
        /*0088*/ 	.word	0xffffffff


	//   ....[2]....
        /*008c*/ 	.word	0xffffffff


	//   ....[3]....
        /*0090*/ 	.word	0xffffffff


	//   ....[4]....
        /*0094*/ 	.word	0xffffffff


	//   ....[5]....
        /*0098*/ 	.word	0xffffffff


	//   ....[6]....
        /*009c*/ 	.word	0xffffffff


	//   ....[7]....
        /*00a0*/ 	.word	0xffffffff


	//   ....[8]....
        /*00a4*/ 	.word	0xffffffff


	//   ....[9]....
        /*00a8*/ 	.word	0xffffffff


	//   ....[10]....
        /*00ac*/ 	.word	0xffffffff


	//   ....[11]....
        /*00b0*/ 	.word	0xffffffff


	//   ....[12]....
        /*00b4*/ 	.word	0xffffffff


	//   ....[13]....
        /*00b8*/ 	.word	0xffffffff


	//   ....[14]....
        /*00bc*/ 	.word	0xffffffff


	//   ....[15]....
        /*00c0*/ 	.word	0xffffffff


	//   ....[16]....
        /*00c4*/ 	.word	0xffffffff


	//   ....[17]....
        /*00c8*/ 	.word	0xffffffff


	//   ....[18]....
        /*00cc*/ 	.word	0xffffffff


	//   ....[19]....
        /*00d0*/ 	.word	0xffffffff


	//   ....[20]....
        /*00d4*/ 	.word	0xffffffff


	//   ....[21]....
        /*00d8*/ 	.word	0xffffffff


	//----- nvinfo : EIATTR_COOP_GROUP_INSTR_OFFSETS
	.align		4
.L_26:
        /*00dc*/ 	.byte	0x04, 0x28
        /*00de*/ 	.short	(.L_28 - .L_27)


	//   ....[0]....
.L_27:
        /*00e0*/ 	.word	0x000007c0


	//   ....[1]....
        /*00e4*/ 	.word	0x00000800


	//   ....[2]....
        /*00e8*/ 	.word	0x00000900


	//   ....[3]....
        /*00ec*/ 	.word	0x00000960


	//   ....[4]....
        /*00f0*/ 	.word	0x00000a60


	//   ....[5]....
        /*00f4*/ 	.word	0x00000a90


	//   ....[6]....
        /*00f8*/ 	.word	0x00000b90


	//   ....[7]....
        /*00fc*/ 	.word	0x00000bd0


	//   ....[8]....
        /*0100*/ 	.word	0x00000cc0


	//   ....[9]....
        /*0104*/ 	.word	0x00000cf0


	//   ....[10]....
        /*0108*/ 	.word	0x00000ea0


	//   ....[11]....
        /*010c*/ 	.word	0x00000ef0


	//   ....[12]....
        /*0110*/ 	.word	0x00000f10


	//   ....[13]....
        /*0114*/ 	.word	0x00000f40


	//   ....[14]....
        /*0118*/ 	.word	0x00000fd0


	//   ....[15]....
        /*011c*/ 	.word	0x00001060


	//   ....[16]....
        /*0120*/ 	.word	0x000010a0


	//   ....[17]....
        /*0124*/ 	.word	0x00001170


	//   ....[18]....
        /*0128*/ 	.word	0x000011b0


	//   ....[19]....
        /*012c*/ 	.word	0x000011f0


	//   ....[20]....
        /*0130*/ 	.word	0x000012e0


	//   ....[21]....
        /*0134*/ 	.word	0x00001310


	//----- nvinfo : EIATTR_EXIT_INSTR_OFFSETS
	.align		4
.L_28:
        /*0138*/ 	.byte	0x04, 0x1c
        /*013a*/ 	.short	(.L_30 - .L_29)


	//   ....[0]....
.L_29:
        /*013c*/ 	.word	0x00001da0


	//----- nvinfo : EIATTR_REQNTID
	.align		4
.L_30:
        /*0140*/ 	.byte	0x04, 0x10
        /*0142*/ 	.short	(.L_32 - .L_31)
.L_31:
        /*0144*/ 	.word	0x00000200
        /*0148*/ 	.word	0x00000001
        /*014c*/ 	.word	0x00000001


	//----- nvinfo : EIATTR_CBANK_PARAM_SIZE
	.align		4
.L_32:
        /*0150*/ 	.byte	0x03, 0x19
        /*0152*/ 	.short	0x0030


	//----- nvinfo : EIATTR_PARAM_CBANK
	.align		4
        /*0154*/ 	.byte	0x04, 0x0a
        /*0156*/ 	.short	(.L_34 - .L_33)
	.align		4
.L_33:
        /*0158*/ 	.word	index@(.nv.constant0.triton_red_fused__native_batch_norm_legit_convolution_elu_1)
        /*015c*/ 	.short	0x0210
        /*015e*/ 	.short	0x0030


	//----- nvinfo : EIATTR_SW_WAR
	.align		4
.L_34:
        /*0160*/ 	.byte	0x04, 0x36
        /*0162*/ 	.short	(.L_36 - .L_35)
.L_35:
        /*0164*/ 	.word	0x00000008
.L_36:


//--------------------- .nv.callgraph             --------------------------
	.section	.nv.callgraph,"",@"SHT_CUDA_CALLGRAPH"
	.align	4
	.sectionentsize	8
	.align		4
        /*0000*/ 	.word	0x00000000
	.align		4
        /*0004*/ 	.word	0xffffffff
	.align		4
        /*0008*/ 	.word	0x00000000
	.align		4
        /*000c*/ 	.word	0xfffffffe
	.align		4
        /*0010*/ 	.word	0x00000000
	.align		4
        /*0014*/ 	.word	0xfffffffd
	.align		4
        /*0018*/ 	.word	0x00000000
	.align		4
        /*001c*/ 	.word	0xfffffffc


//--------------------- .nv.constant4             --------------------------
	.section	.nv.constant4,"a",@progbits
	.align	8
	.align		8
.nv.constant4:
        /*0000*/ 	.dword	_$_str


//--------------------- .text.triton_red_fused__native_batch_norm_legit_convolution_elu_1 --------------------------
	.section	.text.triton_red_fused__native_batch_norm_legit_convolution_elu_1,"ax",@progbits
	.sectionflags	@"SHF_BARRIERS=1"
	.align	128
        .global         triton_red_fused__native_batch_norm_legit_convolution_elu_1
        .type           triton_red_fused__native_batch_norm_legit_convolution_elu_1,@function
        .size           triton_red_fused__native_batch_norm_legit_convolution_elu_1,(.L_x_2 - triton_red_fused__native_batch_norm_legit_convolution_elu_1)
        .other          triton_red_fused__native_batch_norm_legit_convolution_elu_1,@"STO_CUDA_ENTRY STV_DEFAULT"
triton_red_fused__native_batch_norm_legit_convolution_elu_1:
.text.triton_red_fused__native_batch_norm_legit_convolution_elu_1:
[----:B------:R-:W0:Y:S02]  /*0000*/  LDC R1, c[0x0][0x28] ;  /* 0x00000a00ff017b82 */ /* 0x000e240000000800 */
[----:B------:R-:W1:Y:S01]  /*0010*/  S2R R14, SR_CTAID.X ;  /* 0x00000000000e7919 */ /* 0x000e620000002500 */
[----:B------:R-:W2:Y:S01]  /*0020*/  LDC.64 R12, c[0x0][0x210] ;  /* 0x00008400ff0c7b82 */ /* 0x000ea20000000a00 */
[----:B------:R-:W-:Y:S02]  /*0030*/  CS2R R8, SRZ ;  /* 0x0000000000087805 */ /* 0x000fe4000001ff00 */
[----:B------:R-:W-:Y:S01]  /*0040*/  CS2R R10, SRZ ;  /* 0x00000000000a7805 */ /* 0x000fe2000001ff00 */
[----:B------:R-:W3:Y:S01]  /*0050*/  S2R R19, SR_TID.X ;  /* 0x0000000000137919 */ /* 0x000ee20000002100 */
[----:B------:R-:W-:Y:S01]  /*0060*/  HFMA2.MMA R20, -RZ, RZ, 0, 0 ;  /* 0x00000000ff147435 */ /* 0x000fe200000001ff */
[----:B------:R-:W-:Y:S02]  /*0070*/  ULDC.64 UR6, c[0x0][0x208] ;  /* 0x0000820000067ab9 */ /* 0x000fe40000000a00 */
[----:B------:R-:W4:Y:S01]  /*0080*/  LDC.64 R24, c[0x0][0x220] ;  /* 0x00008800ff187b82 */ /* 0x000f220000000a00 */
[----:B-1----:R-:W-:-:S02]  /*0090*/  SHF.R.S32.HI R3, RZ, 0x1f, R14 ;  /* 0x0000001fff037819 */ /* 0x002fc4000001140e */
[----:B------:R-:W-:Y:S02]  /*00a0*/  ISETP.GE.AND P1, PT, R14, 0x10, PT ;  /* 0x000000100e00780c */ /* 0x000fe40003f26270 */
[----:B------:R-:W-:Y:S02]  /*00b0*/  LEA.HI R3, R3, R14, RZ, 0x2 ;  /* 0x0000000e03037211 */ /* 0x000fe400078f10ff */
[----:B---3--:R-:W-:Y:S02]  /*00c0*/  SHF.L.U32 R16, R19, 0x2, RZ ;  /* 0x0000000213107819 */ /* 0x008fe400000006ff */
[----:B------:R-:W-:-:S04]  /*00d0*/  LOP3.LUT R3, R3, 0xfffffffc, RZ, 0xc0, !PT ;  /* 0xfffffffc03037812 */ /* 0x000fc800078ec0ff */
[----:B------:R-:W-:Y:S02]  /*00e0*/  IADD3 R5, -R3, R14, RZ ;  /* 0x0000000e03057210 */ /* 0x000fe40007ffe1ff */
[----:B------:R-:W-:Y:S02]  /*00f0*/  LOP3.LUT R3, R16, 0x7fc, RZ, 0xc0, !PT ;  /* 0x000007fc10037812 */ /* 0x000fe400078ec0ff */
[----:B------:R-:W-:Y:S01]  /*0100*/  CS2R R6, SRZ ;  /* 0x0000000000067805 */ /* 0x000fe2000001ff00 */
[----:B----4-:R-:W-:Y:S01]  /*0110*/  IMAD.WIDE R24, R5, 0x4, R24 ;  /* 0x0000000405187825 */ /* 0x010fe200078e0218 */
[----:B------:R-:W-:Y:S02]  /*0120*/  LEA R3, R14, R3, 0xc ;  /* 0x000000030e037211 */ /* 0x000fe400078e60ff */
[----:B------:R-:W-:Y:S02]  /*0130*/  CS2R R4, SRZ ;  /* 0x0000000000047805 */ /* 0x000fe4000001ff00 */
[----:B------:R-:W3:Y:S01]  /*0140*/  @!P1 LDG.E.EL R20, desc[UR6][R24.64] ;  /* 0x0000000618149981 */ /* 0x000ee2000c2e1900 */
[----:B--2---:R-:W-:-:S05]  /*0150*/  IMAD.WIDE R12, R3, 0x4, R12 ;  /* 0x00000004030c7825 */ /* 0x004fca00078e020c */
[----:B------:R-:W2:Y:S04]  /*0160*/  @!P1 LDG.E.EF.128 R8, desc[UR6][R12.64] ;  /* 0x000000060c089981 */ /* 0x000ea8000c0e1d00 */
[----:B------:R-:W4:Y:S01]  /*0170*/  @!P1 LDG.E.EF.128 R4, desc[UR6][R12.64+0x2000] ;  /* 0x002000060c049981 */ /* 0x000f22000c0e1d00 */
[----:B------:R-:W-:Y:S02]  /*0180*/  MOV R21, 0x40000000 ;  /* 0x4000000000157802 */ /* 0x000fe40000000f00 */
[----:B------:R-:W-:Y:S02]  /*0190*/  FSEL R22, RZ, 4, P1 ;  /* 0x40800000ff167808 */ /* 0x000fe40000800000 */
[----:B------:R-:W-:Y:S02]  /*01a0*/  FSEL R21, R21, 1, !P1 ;  /* 0x3f80000015157808 */ /* 0x000fe40004800000 */
[----:B------:R-:W-:-:S04]  /*01b0*/  FSETP.GEU.AND P0, PT, R22, 1.175494350822287508e-38, PT ;  /* 0x008000001600780b */ /* 0x000fc80003f0e000 */
[----:B------:R-:W1:Y:S01]  /*01c0*/  MUFU.RCP R21, R21 ;  /* 0x0000001500157308 */ /* 0x000e620000001000 */
[----:B------:R-:W5:Y:S01]  /*01d0*/  S2UR UR5, SR_CgaCtaId ;  /* 0x00000000000579c3 */ /* 0x000f620000008800 */
[----:B--2---:R-:W-:-:S05]  /*01e0*/  SEL R23, R8, RZ, !P1 ;  /* 0x000000ff08177207 */ /* 0x004fca0004800000 */
[----:B---3--:R-:W-:Y:S01]  /*01f0*/  FADD R8, R23, R20 ;  /* 0x0000001417087221 */ /* 0x008fe20000000000 */
[----:B----4-:R-:W-:Y:S02]  /*0200*/  SEL R23, R4, RZ, !P1 ;  /* 0x000000ff04177207 */ /* 0x010fe40004800000 */
[----:B------:R-:W-:-:S03]  /*0210*/  SEL R9, R9, RZ, !P1 ;  /* 0x000000ff09097207 */ /* 0x000fc60004800000 */
[--C-:B------:R-:W-:Y:S01]  /*0220*/  FADD R4, R23, R20.reuse ;  /* 0x0000001417047221 */ /* 0x100fe20000000000 */
[----:B------:R-:W-:Y:S01]  /*0230*/  FMUL R23, R22, 16777216 ;  /* 0x4b80000016177820 */ /* 0x000fe20000400000 */
[----:B------:R-:W-:Y:S01]  /*0240*/  SEL R27, R10, RZ, !P1 ;  /* 0x000000ff0a1b7207 */ /* 0x000fe20004800000 */
[--C-:B------:R-:W-:Y:S01]  /*0250*/  FADD R9, R9, R20.reuse ;  /* 0x0000001409097221 */ /* 0x100fe20000000000 */
[----:B------:R-:W-:Y:S02]  /*0260*/  SEL R5, R5, RZ, !P1 ;  /* 0x000000ff05057207 */ /* 0x000fe40004800000 */
[----:B------:R-:W-:Y:S01]  /*0270*/  FSEL R28, R23, R22, !P0 ;  /* 0x00000016171c7208 */ /* 0x000fe20004000000 */
[--C-:B------:R-:W-:Y:S01]  /*0280*/  FADD R10, R27, R20.reuse ;  /* 0x000000141b0a7221 */ /* 0x100fe20000000000 */
[----:B------:R-:W-:Y:S01]  /*0290*/  FSEL R25, R8, RZ, !P1 ;  /* 0x000000ff08197208 */ /* 0x000fe20004800000 */
[----:B------:R-:W-:Y:S01]  /*02a0*/  FADD R5, R5, R20 ;  /* 0x0000001405057221 */ /* 0x000fe20000000000 */
[----:B------:R-:W-:-:S02]  /*02b0*/  FSEL R27, R9, RZ, !P1 ;  /* 0x000000ff091b7208 */ /* 0x000fc40004800000 */
[----:B------:R-:W-:Y:S01]  /*02c0*/  SEL R11, R11, RZ, !P1 ;  /* 0x000000ff0b0b7207 */ /* 0x000fe20004800000 */
[----:B------:R-:W2:Y:S01]  /*02d0*/  MUFU.RCP R28, R28 ;  /* 0x0000001c001c7308 */ /* 0x000ea20000001000 */
[----:B------:R-:W-:Y:S01]  /*02e0*/  FSEL R23, RZ, 2, P1 ;  /* 0x40000000ff177808 */ /* 0x000fe20000800000 */
[----:B------:R-:W-:Y:S01]  /*02f0*/  FADD R0, -R25, R4 ;  /* 0x0000000419007221 */ /* 0x000fe20000000100 */
[----:B------:R-:W-:Y:S01]  /*0300*/  FADD R2, -R27, R5 ;  /* 0x000000051b027221 */ /* 0x000fe20000000100 */
[----:B------:R-:W-:Y:S02]  /*0310*/  FADD R11, R11, R20 ;  /* 0x000000140b0b7221 */ /* 0x000fe40000000000 */
[-C--:B-1----:R-:W-:Y:S01]  /*0320*/  FFMA R25, R0, R21.reuse, R25 ;  /* 0x0000001500197223 */ /* 0x082fe20000000019 */
[----:B------:R-:W-:Y:S01]  /*0330*/  FFMA R26, R2, R21, R27 ;  /* 0x00000015021a7223 */ /* 0x000fe2000000001b */
[----:B------:R-:W-:Y:S01]  /*0340*/  FMUL R24, R23, 16777216 ;  /* 0x4b80000017187820 */ /* 0x000fe20000400000 */
[----:B------:R1:W-:Y:S01]  /*0350*/  @!P1 STG.E.128 desc[UR6][R12.64], R8 ;  /* 0x000000080c009986 */ /* 0x0003e2000c101d06 */
[----:B------:R-:W-:Y:S01]  /*0360*/  FADD R29, R4, -R25 ;  /* 0x80000019041d7221 */ /* 0x000fe20000000000 */
[----:B------:R-:W-:Y:S01]  /*0370*/  FADD R27, R5, -R26 ;  /* 0x8000001a051b7221 */ /* 0x000fe20000000000 */
[----:B------:R-:W-:-:S02]  /*0380*/  FSEL R25, R25, RZ, !P1 ;  /* 0x000000ff19197208 */ /* 0x000fc40004800000 */
[----:B------:R-:W-:Y:S01]  /*0390*/  FFMA R0, R0, R29, RZ ;  /* 0x0000001d00007223 */ /* 0x000fe200000000ff */
[----:B------:R-:W-:Y:S01]  /*03a0*/  FFMA R27, R2, R27, RZ ;  /* 0x0000001b021b7223 */ /* 0x000fe200000000ff */
[----:B------:R-:W-:-:S03]  /*03b0*/  FSEL R26, R26, RZ, !P1 ;  /* 0x000000ff1a1a7208 */ /* 0x000fc60004800000 */
[----:B------:R-:W-:Y:S01]  /*03c0*/  FADD R2, R0, R27 ;  /* 0x0000001b00027221 */ /* 0x000fe20000000000 */
[----:B-1----:R-:W-:Y:S02]  /*03d0*/  FSEL R9, R24, R23, !P0 ;  /* 0x0000001718097208 */ /* 0x002fe40004000000 */
[----:B------:R-:W-:-:S03]  /*03e0*/  FSETP.NEU.AND P0, PT, R22, RZ, PT ;  /* 0x000000ff1600720b */ /* 0x000fc60003f0d000 */
[----:B--2---:R-:W-:Y:S01]  /*03f0*/  FMUL R9, R28, R9 ;  /* 0x000000091c097220 */ /* 0x004fe20000400000 */
[----:B------:R-:W-:-:S04]  /*0400*/  FADD R0, -R25, R26 ;  /* 0x0000001a19007221 */ /* 0x000fc80000000100 */
[----:B------:R-:W-:Y:S01]  /*0410*/  FSEL R9, R9, RZ, P0 ;  /* 0x000000ff09097208 */ /* 0x000fe20000000000 */
[----:B------:R-:W-:-:S04]  /*0420*/  FMUL R8, R0, R0 ;  /* 0x0000000000087220 */ /* 0x000fc80000400000 */
[----:B------:R-:W-:Y:S01]  /*0430*/  FFMA R25, R0, R9, R25 ;  /* 0x0000000900197223 */ /* 0x000fe20000000019 */
[----:B------:R-:W-:Y:S01]  /*0440*/  FMUL R0, R23, R8 ;  /* 0x0000000817007220 */ /* 0x000fe20000400000 */
[----:B------:R-:W-:-:S04]  /*0450*/  FSEL R8, RZ, 6, P1 ;  /* 0x40c00000ff087808 */ /* 0x000fc80000800000 */
[C---:B------:R-:W-:Y:S01]  /*0460*/  FSETP.GEU.AND P0, PT, R8.reuse, 1.175494350822287508e-38, PT ;  /* 0x008000000800780b */ /* 0x040fe20003f0e000 */
[----:B------:R-:W-:Y:S01]  /*0470*/  FMUL R27, R8, 16777216 ;  /* 0x4b800000081b7820 */ /* 0x000fe20000400000 */
[----:B------:R-:W-:-:S04]  /*0480*/  FSEL R2, R2, RZ, !P1 ;  /* 0x000000ff02027208 */ /* 0x000fc80004800000 */
[----:B------:R-:W-:Y:S02]  /*0490*/  FSEL R28, R27, R8, !P0 ;  /* 0x000000081b1c7208 */ /* 0x000fe40004000000 */
[----:B------:R-:W-:Y:S02]  /*04a0*/  SEL R27, R6, RZ, !P1 ;  /* 0x000000ff061b7207 */ /* 0x000fe40004800000 */
[----:B------:R-:W-:Y:S02]  /*04b0*/  SEL R7, R7, RZ, !P1 ;  /* 0x000000ff07077207 */ /* 0x000fe40004800000 */
[----:B------:R-:W-:Y:S01]  /*04c0*/  FSEL R10, R10, RZ, !P1 ;  /* 0x000000ff0a0a7208 */ /* 0x000fe20004800000 */
[----:B------:R-:W-:Y:S01]  /*04d0*/  FADD R6, R27, R20 ;  /* 0x000000141b067221 */ /* 0x000fe20000000000 */
[----:B------:R-:W-:Y:S01]  /*04e0*/  FSEL R27, R11, RZ, !P1 ;  /* 0x000000ff0b1b7208 */ /* 0x000fe20004800000 */
[----:B------:R-:W-:Y:S01]  /*04f0*/  FFMA R9, R9, R0, R2 ;  /* 0x0000000009097223 */ /* 0x000fe20000000002 */
[----:B------:R-:W-:Y:S01]  /*0500*/  FADD R7, R7, R20 ;  /* 0x0000001407077221 */ /* 0x000fe20000000000 */
[----:B------:R-:W-:-:S03]  /*0510*/  FADD R2, -R10, R6 ;  /* 0x000000060a027221 */ /* 0x000fc60000000100 */
[----:B------:R-:W-:Y:S01]  /*0520*/  FADD R0, -R27, R7 ;  /* 0x000000071b007221 */ /* 0x000fe20000000100 */
[-C--:B------:R-:W-:Y:S01]  /*0530*/  FFMA R11, R2, R21.reuse, R10 ;  /* 0x00000015020b7223 */ /* 0x080fe2000000000a */
[----:B------:R-:W-:Y:S02]  /*0540*/  FSEL R10, RZ, 8, P1 ;  /* 0x41000000ff0a7808 */ /* 0x000fe40000800000 */
[----:B------:R-:W-:Y:S01]  /*0550*/  FFMA R20, R0, R21, R27 ;  /* 0x0000001500147223 */ /* 0x000fe2000000001b */
[----:B------:R-:W-:Y:S01]  /*0560*/  FADD R21, R6, -R11 ;  /* 0x8000000b06157221 */ /* 0x000fe20000000000 */
[----:B------:R-:W-:-:S03]  /*0570*/  FSEL R29, R24, R23, !P0 ;  /* 0x00000017181d7208 */ /* 0x000fc60004000000 */
[----:B------:R-:W-:Y:S01]  /*0580*/  FFMA R2, R2, R21, RZ ;  /* 0x0000001502027223 */ /* 0x000fe200000000ff */
[C---:B------:R-:W-:Y:S01]  /*0590*/  FMUL R21, R10.reuse, 16777216 ;  /* 0x4b8000000a157820 */ /* 0x040fe20000400000 */
[----:B------:R-:W-:-:S04]  /*05a0*/  FSETP.GEU.AND P0, PT, R10, 1.175494350822287508e-38, PT ;  /* 0x008000000a00780b */ /* 0x000fc80003f0e000 */
[----:B------:R-:W-:Y:S01]  /*05b0*/  FSEL R27, R21, R10, !P0 ;  /* 0x0000000a151b7208 */ /* 0x000fe20004000000 */
[----:B------:R-:W1:Y:S08]  /*05c0*/  MUFU.RCP R26, R28 ;  /* 0x0000001c001a7308 */ /* 0x000e700000001000 */
[----:B------:R-:W2:Y:S01]  /*05d0*/  MUFU.RCP R21, R27 ;  /* 0x0000001b00157308 */ /* 0x000ea20000001000 */
[----:B------:R-:W-:-:S02]  /*05e0*/  FSEL R24, R24, R23, !P0 ;  /* 0x0000001718187208 */ /* 0x000fc40004000000 */
[----:B------:R-:W-:Y:S01]  /*05f0*/  FSETP.NEU.AND P0, PT, R8, RZ, PT ;  /* 0x000000ff0800720b */ /* 0x000fe20003f0d000 */
[----:B-1----:R-:W-:Y:S01]  /*0600*/  FMUL R26, R26, R29 ;  /* 0x0000001d1a1a7220 */ /* 0x002fe20000400000 */
[----:B------:R-:W-:Y:S01]  /*0610*/  FSEL R28, R2, RZ, !P1 ;  /* 0x000000ff021c7208 */ /* 0x000fe20004800000 */
[----:B--2---:R-:W-:Y:S01]  /*0620*/  FMUL R21, R21, R24 ;  /* 0x0000001815157220 */ /* 0x004fe20000400000 */
[----:B------:R-:W-:Y:S02]  /*0630*/  FSEL R24, R11, RZ, !P1 ;  /* 0x000000ff0b187208 */ /* 0x000fe40004800000 */
[----:B------:R-:W-:-:S03]  /*0640*/  FSEL R26, R26, RZ, P0 ;  /* 0x000000ff1a1a7208 */ /* 0x000fc60000000000 */
[----:B------:R-:W-:Y:S01]  /*0650*/  FADD R2, R24, -R25 ;  /* 0x8000001918027221 */ /* 0x000fe20000000000 */
[----:B------:R-:W-:-:S03]  /*0660*/  FADD R11, R28, R9 ;  /* 0x000000091c0b7221 */ /* 0x000fc60000000000 */
[C---:B------:R-:W-:Y:S01]  /*0670*/  FFMA R25, R2.reuse, R26, R25 ;  /* 0x0000001a02197223 */ /* 0x040fe20000000019 */
[----:B------:R-:W-:Y:S01]  /*0680*/  FMUL R9, R2, R2 ;  /* 0x0000000202097220 */ /* 0x000fe20000400000 */
[C---:B------:R-:W-:Y:S01]  /*0690*/  FADD R2, R10.reuse, R10 ;  /* 0x0000000a0a027221 */ /* 0x040fe20000000000 */
[----:B------:R-:W-:Y:S01]  /*06a0*/  FADD R23, R7, -R20 ;  /* 0x8000001407177221 */ /* 0x000fe20000000000 */
[----:B------:R-:W-:Y:S01]  /*06b0*/  FSETP.NEU.AND P2, PT, R10, RZ, PT ;  /* 0x000000ff0a00720b */ /* 0x000fe20003f4d000 */
[----:B------:R-:W-:Y:S02]  /*06c0*/  FMUL R22, R22, R9 ;  /* 0x0000000916167220 */ /* 0x000fe40000400000 */
[C---:B------:R-:W-:Y:S01]  /*06d0*/  FSETP.GEU.AND P3, PT, |R2|.reuse, 1.175494350822287508e-38, PT ;  /* 0x008000000200780b */ /* 0x040fe20003f6e200 */
[----:B------:R-:W-:Y:S01]  /*06e0*/  FMUL R9, R2, 0.25 ;  /* 0x3e80000002097820 */ /* 0x000fe20000400000 */
[----:B------:R-:W-:Y:S01]  /*06f0*/  FSEL R20, R20, RZ, !P1 ;  /* 0x000000ff14147208 */ /* 0x000fe20004800000 */
[----:B------:R-:W-:Y:S01]  /*0700*/  FFMA R23, R0, R23, RZ ;  /* 0x0000001700177223 */ /* 0x000fe200000000ff */
[----:B------:R-:W-:Y:S01]  /*0710*/  FSETP.GT.AND P0, PT, |R2|, 8.50705917302346158658e+37, PT ;  /* 0x7e8000000200780b */ /* 0x000fe20003f04200 */
[----:B------:R-:W-:Y:S01]  /*0720*/  FFMA R11, R26, R22, R11 ;  /* 0x000000161a0b7223 */ /* 0x000fe2000000000b */
[----:B------:R-:W-:Y:S01]  /*0730*/  FSEL R0, R21, RZ, P2 ;  /* 0x000000ff15007208 */ /* 0x000fe20001000000 */
[----:B------:R-:W-:Y:S01]  /*0740*/  FADD R20, R20, -R25 ;  /* 0x8000001914147221 */ /* 0x000fe20000000000 */
[----:B------:R-:W-:-:S02]  /*0750*/  FSEL R22, R9, R2, P0 ;  /* 0x0000000209167208 */ /* 0x000fc40000000000 */
[----:B------:R-:W-:Y:S01]  /*0760*/  FSEL R24, R23, RZ, !P1 ;  /* 0x000000ff17187208 */ /* 0x000fe20004800000 */
[C---:B------:R-:W-:Y:S01]  /*0770*/  FMUL R21, R20.reuse, R20 ;  /* 0x0000001414157220 */ /* 0x040fe20000400000 */
[----:B------:R-:W-:Y:S01]  /*0780*/  FFMA R25, R20, R0, R25 ;  /* 0x0000000014197223 */ /* 0x000fe20000000019 */
[----:B------:R-:W-:Y:S02]  /*0790*/  @!P3 FMUL R22, R22, 16777216 ;  /* 0x4b8000001616b820 */ /* 0x000fe40000400000 */
[----:B------:R-:W-:Y:S01]  /*07a0*/  FADD R11, R24, R11 ;  /* 0x0000000b180b7221 */ /* 0x000fe20000000000 */
[----:B------:R-:W-:Y:S02]  /*07b0*/  FMUL R20, R8, R21 ;  /* 0x0000001508147220 */ /* 0x000fe40000400000 */
[----:B------:R-:W1:Y:S01]  /*07c0*/  SHFL.BFLY PT, R8, R25, 0x10, 0x1f ;  /* 0x0e001f0019087f89 */ /* 0x000e6200000e0000 */
[----:B------:R-:W2:Y:S01]  /*07d0*/  MUFU.RCP R22, R22 ;  /* 0x0000001600167308 */ /* 0x000ea20000001000 */
[----:B------:R-:W-:Y:S01]  /*07e0*/  FFMA R20, R0, R20, R11 ;  /* 0x0000001400147223 */ /* 0x000fe2000000000b */
[----:B------:R-:W-:-:S04]  /*07f0*/  FMUL R11, R10, 0.25 ;  /* 0x3e8000000a0b7820 */ /* 0x000fc80000400000 */
[----:B------:R-:W3:Y:S01]  /*0800*/  SHFL.BFLY PT, R21, R20, 0x10, 0x1f ;  /* 0x0e001f0014157f89 */ /* 0x000ee200000e0000 */
[----:B------:R-:W-:Y:S01]  /*0810*/  FSEL R11, R11, R10, P0 ;  /* 0x0000000a0b0b7208 */ /* 0x000fe20000000000 */
[----:B------:R-:W-:-:S04]  /*0820*/  FADD R0, R2, R2 ;  /* 0x0000000202007221 */ /* 0x000fc80000000000 */
[----:B------:R-:W-:Y:S01]  /*0830*/  @!P3 FMUL R11, R11, 16777216 ;  /* 0x4b8000000b0bb820 */ /* 0x000fe20000400000 */
[----:B------:R-:W-:Y:S02]  /*0840*/  FSETP.GEU.AND P3, PT, |R0|, 1.175494350822287508e-38, PT ;  /* 0x008000000000780b */ /* 0x000fe40003f6e200 */
[----:B------:R-:W-:Y:S01]  /*0850*/  FSETP.NEU.AND P2, PT, R2, RZ, PT ;  /* 0x000000ff0200720b */ /* 0x000fe20003f4d000 */
[----:B--2---:R-:W-:Y:S01]  /*0860*/  FMUL R24, R22, R11 ;  /* 0x0000000b16187220 */ /* 0x004fe20000400000 */
[C---:B------:R-:W-:Y:S01]  /*0870*/  FMUL R11, R0.reuse, 0.25 ;  /* 0x3e800000000b7820 */ /* 0x040fe20000400000 */
[----:B------:R-:W-:-:S03]  /*0880*/  FSETP.GT.AND P0, PT, |R0|, 8.50705917302346158658e+37, PT ;  /* 0x7e8000000000780b */ /* 0x000fc60003f04200 */
[----:B------:R-:W-:Y:S01]  /*0890*/  FSEL R24, R24, RZ, P2 ;  /* 0x000000ff18187208 */ /* 0x000fe20001000000 */
[----:B-1----:R-:W-:Y:S01]  /*08a0*/  FADD R26, -R25, R8 ;  /* 0x00000008191a7221 */ /* 0x002fe20000000100 */
[----:B------:R-:W-:-:S03]  /*08b0*/  FSEL R22, R11, R0, P0 ;  /* 0x000000000b167208 */ /* 0x000fc60000000000 */
[C---:B------:R-:W-:Y:S01]  /*08c0*/  FFMA R8, R26.reuse, R24, R25 ;  /* 0x000000181a087223 */ /* 0x040fe20000000019 */
[----:B------:R-:W-:Y:S01]  /*08d0*/  FMUL R25, R26, R26 ;  /* 0x0000001a1a197220 */ /* 0x000fe20000400000 */
[----:B------:R-:W-:Y:S01]  /*08e0*/  @!P3 FMUL R22, R22, 16777216 ;  /* 0x4b8000001616b820 */ /* 0x000fe20000400000 */
[----:B---3--:R-:W-:Y:S02]  /*08f0*/  FADD R23, R20, R21 ;  /* 0x0000001514177221 */ /* 0x008fe40000000000 */
[----:B------:R-:W1:Y:S01]  /*0900*/  SHFL.BFLY PT, R21, R8, 0x8, 0x1f ;  /* 0x0d001f0008157f89 */ /* 0x000e6200000e0000 */
[----:B------:R-:W-:Y:S02]  /*0910*/  FMUL R25, R10, R25 ;  /* 0x000000190a197220 */ /* 0x000fe40000400000 */
[----:B------:R-:W2:Y:S02]  /*0920*/  MUFU.RCP R22, R22 ;  /* 0x0000001600167308 */ /* 0x000ea40000001000 */
[----:B------:R-:W-:Y:S01]  /*0930*/  FFMA R24, R24, R25, R23 ;  /* 0x0000001918187223 */ /* 0x000fe20000000017 */
[----:B------:R-:W-:Y:S01]  /*0940*/  FSEL R25, R9, R2, P0 ;  /* 0x0000000209197208 */ /* 0x000fe20000000000 */
[----:B------:R-:W-:-:S03]  /*0950*/  FADD R9, R0, R0 ;  /* 0x0000000000097221 */ /* 0x000fc60000000000 */
[----:B------:R-:W3:Y:S01]  /*0960*/  SHFL.BFLY PT, R23, R24, 0x8, 0x1f ;  /* 0x0d001f0018177f89 */ /* 0x000ee200000e0000 */
[----:B------:R-:W-:Y:S01]  /*0970*/  @!P3 FMUL R25, R25, 16777216 ;  /* 0x4b8000001919b820 */ /* 0x000fe20000400000 */
[C---:B------:R-:W-:Y:S01]  /*0980*/  FSETP.GEU.AND P3, PT, |R9|.reuse, 1.175494350822287508e-38, PT ;  /* 0x008000000900780b */ /* 0x040fe20003f6e200 */
[C---:B------:R-:W-:Y:S01]  /*0990*/  FMUL R10, R9.reuse, 0.25 ;  /* 0x3e800000090a7820 */ /* 0x040fe20000400000 */
[----:B------:R-:W-:Y:S02]  /*09a0*/  FSETP.NEU.AND P2, PT, R0, RZ, PT ;  /* 0x000000ff0000720b */ /* 0x000fe40003f4d000 */
[----:B------:R-:W-:Y:S01]  /*09b0*/  FSETP.GT.AND P0, PT, |R9|, 8.50705917302346158658e+37, PT ;  /* 0x7e8000000900780b */ /* 0x000fe20003f04200 */
[----:B--2---:R-:W-:-:S03]  /*09c0*/  FMUL R25, R22, R25 ;  /* 0x0000001916197220 */ /* 0x004fc60000400000 */
[----:B------:R-:W-:Y:S02]  /*09d0*/  FSEL R20, R10, R9, P0 ;  /* 0x000000090a147208 */ /* 0x000fe40000000000 */
[----:B------:R-:W-:Y:S01]  /*09e0*/  FSEL R25, R25, RZ, P2 ;  /* 0x000000ff19197208 */ /* 0x000fe20001000000 */
[----:B-1----:R-:W-:Y:S02]  /*09f0*/  FADD R21, -R8, R21 ;  /* 0x0000001508157221 */ /* 0x002fe40000000100 */
[----:B------:R-:W-:Y:S02]  /*0a00*/  @!P3 FMUL R20, R20, 16777216 ;  /* 0x4b8000001414b820 */ /* 0x000fe40000400000 */
[C---:B------:R-:W-:Y:S01]  /*0a10*/  FFMA R8, R21.reuse, R25, R8 ;  /* 0x0000001915087223 */ /* 0x040fe20000000008 */
[----:B------:R-:W-:-:S03]  /*0a20*/  FMUL R21, R21, R21 ;  /* 0x0000001515157220 */ /* 0x000fc60000400000 */
[----:B------:R-:W1:Y:S01]  /*0a30*/  MUFU.RCP R20, R20 ;  /* 0x0000001400147308 */ /* 0x000e620000001000 */
[----:B------:R-:W-:Y:S01]  /*0a40*/  FMUL R2, R2, R21 ;  /* 0x0000001502027220 */ /* 0x000fe20000400000 */
[----:B---3--:R-:W-:Y:S01]  /*0a50*/  FADD R24, R24, R23 ;  /* 0x0000001718187221 */ /* 0x008fe20000000000 */
[----:B------:R-:W2:Y:S03]  /*0a60*/  SHFL.BFLY PT, R21, R8, 0x4, 0x1f ;  /* 0x0c801f0008157f89 */ /* 0x000ea600000e0000 */
[----:B------:R-:W-:Y:S01]  /*0a70*/  FFMA R25, R25, R2, R24 ;  /* 0x0000000219197223 */ /* 0x000fe20000000018 */
[----:B------:R-:W-:-:S04]  /*0a80*/  FSEL R11, R11, R0, P0 ;  /* 0x000000000b0b7208 */ /* 0x000fc80000000000 */
[----:B------:R-:W3:Y:S01]  /*0a90*/  SHFL.BFLY PT, R22, R25, 0x4, 0x1f ;  /* 0x0c801f0019167f89 */ /* 0x000ee200000e0000 */
[----:B------:R-:W-:Y:S01]  /*0aa0*/  @!P3 FMUL R11, R11, 16777216 ;  /* 0x4b8000000b0bb820 */ /* 0x000fe20000400000 */
[C---:B------:R-:W-:Y:S01]  /*0ab0*/  FADD R2, R9.reuse, R9 ;  /* 0x0000000909027221 */ /* 0x040fe20000000000 */
[----:B------:R-:W-:Y:S02]  /*0ac0*/  FSETP.NEU.AND P0, PT, R9, RZ, PT ;  /* 0x000000ff0900720b */ /* 0x000fe40003f0d000 */
[----:B-1----:R-:W-:Y:S02]  /*0ad0*/  FMUL R23, R20, R11 ;  /* 0x0000000b14177220 */ /* 0x002fe40000400000 */
[C---:B------:R-:W-:Y:S01]  /*0ae0*/  FSETP.GEU.AND P2, PT, |R2|.reuse, 1.175494350822287508e-38, PT ;  /* 0x008000000200780b */ /* 0x040fe20003f4e200 */
[----:B------:R-:W-:Y:S02]  /*0af0*/  FMUL R11, R2, 0.25 ;  /* 0x3e800000020b7820 */ /* 0x000fe40000400000 */
[----:B------:R-:W-:-:S02]  /*0b00*/  FSEL R23, R23, RZ, P0 ;  /* 0x000000ff17177208 */ /* 0x000fc40000000000 */
[----:B------:R-:W-:Y:S01]  /*0b10*/  FSETP.GT.AND P0, PT, |R2|, 8.50705917302346158658e+37, PT ;  /* 0x7e8000000200780b */ /* 0x000fe20003f04200 */
[----:B--2---:R-:W-:-:S03]  /*0b20*/  FADD R21, -R8, R21 ;  /* 0x0000001508157221 */ /* 0x004fc60000000100 */
[----:B------:R-:W-:Y:S01]  /*0b30*/  FSEL R24, R11, R2, P0 ;  /* 0x000000020b187208 */ /* 0x000fe20000000000 */
[C---:B------:R-:W-:Y:S01]  /*0b40*/  FMUL R27, R21.reuse, R21 ;  /* 0x00000015151b7220 */ /* 0x040fe20000400000 */
[----:B------:R-:W-:-:S03]  /*0b50*/  FFMA R8, R21, R23, R8 ;  /* 0x0000001715087223 */ /* 0x000fc60000000008 */
[----:B------:R-:W-:Y:S01]  /*0b60*/  @!P2 FMUL R24, R24, 16777216 ;  /* 0x4b8000001818a820 */ /* 0x000fe20000400000 */
[----:B---3--:R-:W-:Y:S01]  /*0b70*/  FADD R22, R25, R22 ;  /* 0x0000001619167221 */ /* 0x008fe20000000000 */
[----:B------:R-:W-:Y:S01]  /*0b80*/  FMUL R27, R0, R27 ;  /* 0x0000001b001b7220 */ /* 0x000fe20000400000 */
[----:B------:R-:W1:Y:S03]  /*0b90*/  SHFL.BFLY PT, R21, R8, 0x2, 0x1f ;  /* 0x0c401f0008157f89 */ /* 0x000e6600000e0000 */
[----:B------:R-:W2:Y:S01]  /*0ba0*/  MUFU.RCP R24, R24 ;  /* 0x0000001800187308 */ /* 0x000ea20000001000 */
[----:B------:R-:W-:Y:S01]  /*0bb0*/  FFMA R23, R23, R27, R22 ;  /* 0x0000001b17177223 */ /* 0x000fe20000000016 */
[----:B------:R-:W-:-:S04]  /*0bc0*/  FSEL R25, R10, R9, P0 ;  /* 0x000000090a197208 */ /* 0x000fc80000000000 */
[----:B------:R-:W3:Y:S01]  /*0bd0*/  SHFL.BFLY PT, R20, R23, 0x2, 0x1f ;  /* 0x0c401f0017147f89 */ /* 0x000ee200000e0000 */
[----:B------:R-:W-:Y:S01]  /*0be0*/  @!P2 FMUL R25, R25, 16777216 ;  /* 0x4b8000001919a820 */ /* 0x000fe20000400000 */
[C---:B------:R-:W-:Y:S01]  /*0bf0*/  FADD R0, R2.reuse, R2 ;  /* 0x0000000202007221 */ /* 0x040fe20000000000 */
[----:B------:R-:W-:Y:S02]  /*0c00*/  FSETP.NEU.AND P0, PT, R2, RZ, PT ;  /* 0x000000ff0200720b */ /* 0x000fe40003f0d000 */
[----:B--2---:R-:W-:Y:S02]  /*0c10*/  FMUL R25, R24, R25 ;  /* 0x0000001918197220 */ /* 0x004fe40000400000 */
[----:B------:R-:W-:-:S03]  /*0c20*/  FSETP.GEU.AND P2, PT, |R0|, 1.175494350822287508e-38, PT ;  /* 0x008000000000780b */ /* 0x000fc60003f4e200 */
[----:B------:R-:W-:Y:S01]  /*0c30*/  FSEL R25, R25, RZ, P0 ;  /* 0x000000ff19197208 */ /* 0x000fe20000000000 */
[----:B-1----:R-:W-:Y:S01]  /*0c40*/  FADD R21, -R8, R21 ;  /* 0x0000001508157221 */ /* 0x002fe20000000100 */
[C---:B------:R-:W-:Y:S01]  /*0c50*/  FMUL R27, R0.reuse, 0.25 ;  /* 0x3e800000001b7820 */ /* 0x040fe20000400000 */
[----:B------:R-:W-:Y:S02]  /*0c60*/  FSETP.GT.AND P0, PT, |R0|, 8.50705917302346158658e+37, PT ;  /* 0x7e8000000000780b */ /* 0x000fe40003f04200 */
[C---:B------:R-:W-:Y:S01]  /*0c70*/  FMUL R10, R21.reuse, R21 ;  /* 0x00000015150a7220 */ /* 0x040fe20000400000 */
[----:B------:R-:W-:Y:S01]  /*0c80*/  FFMA R8, R21, R25, R8 ;  /* 0x0000001915087223 */ /* 0x000fe20000000008 */
[----:B------:R-:W-:Y:S01]  /*0c90*/  FSEL R27, R27, R0, P0 ;  /* 0x000000001b1b7208 */ /* 0x000fe20000000000 */
[----:B---3--:R-:W-:Y:S01]  /*0ca0*/  FADD R20, R23, R20 ;  /* 0x0000001417147221 */ /* 0x008fe20000000000 */
[----:B------:R-:W-:Y:S02]  /*0cb0*/  FMUL R10, R9, R10 ;  /* 0x0000000a090a7220 */ /* 0x000fe40000400000 */
[----:B------:R-:W1:Y:S01]  /*0cc0*/  SHFL.BFLY PT, R9, R8, 0x1, 0x1f ;  /* 0x0c201f0008097f89 */ /* 0x000e6200000e0000 */
[----:B------:R-:W-:Y:S01]  /*0cd0*/  @!P2 FMUL R27, R27, 16777216 ;  /* 0x4b8000001b1ba820 */ /* 0x000fe20000400000 */
[----:B------:R-:W-:-:S05]  /*0ce0*/  FFMA R10, R25, R10, R20 ;  /* 0x0000000a190a7223 */ /* 0x000fca0000000014 */
[----:B------:R-:W2:Y:S01]  /*0cf0*/  SHFL.BFLY PT, R21, R10, 0x1, 0x1f ;  /* 0x0c201f000a157f89 */ /* 0x000ea200000e0000 */
[----:B------:R-:W3:Y:S01]  /*0d00*/  MUFU.RCP R27, R27 ;  /* 0x0000001b001b7308 */ /* 0x000ee20000001000 */
[----:B------:R-:W-:-:S05]  /*0d10*/  FSEL R20, R11, R2, P0 ;  /* 0x000000020b147208 */ /* 0x000fca0000000000 */
[----:B------:R-:W-:Y:S01]  /*0d20*/  @!P2 FMUL R20, R20, 16777216 ;  /* 0x4b8000001414a820 */ /* 0x000fe20000400000 */
[----:B------:R-:W-:Y:S02]  /*0d30*/  FSETP.NEU.AND P0, PT, R0, RZ, PT ;  /* 0x000000ff0000720b */ /* 0x000fe40003f0d000 */
[----:B------:R-:W-:Y:S01]  /*0d40*/  LOP3.LUT P2, RZ, R19, 0x1f, RZ, 0xc0, !PT ;  /* 0x0000001f13ff7812 */ /* 0x000fe2000784c0ff */
[----:B------:R-:W-:Y:S01]  /*0d50*/  UMOV UR4, 0x400 ;  /* 0x0000040000047882 */ /* 0x000fe20000000000 */
[----:B---3--:R-:W-:Y:S01]  /*0d60*/  FMUL R20, R27, R20 ;  /* 0x000000141b147220 */ /* 0x008fe20000400000 */
[----:B-1----:R-:W-:-:S04]  /*0d70*/  FADD R9, -R8, R9 ;  /* 0x0000000908097221 */ /* 0x002fc80000000100 */
[C---:B------:R-:W-:Y:S01]  /*0d80*/  FMUL R11, R9.reuse, R9 ;  /* 0x00000009090b7220 */ /* 0x040fe20000400000 */
[----:B------:R-:W-:Y:S01]  /*0d90*/  FSEL R20, R20, RZ, P0 ;  /* 0x000000ff14147208 */ /* 0x000fe20000000000 */
[----:B-----5:R-:W-:Y:S01]  /*0da0*/  UPRMT UR4, UR5, 0x654, UR4 ;  /* 0x0000065405047896 */ /* 0x020fe20008000004 */
[----:B------:R-:W-:Y:S01]  /*0db0*/  SHF.R.U32.HI R22, RZ, 0x3, R19 ;  /* 0x00000003ff167819 */ /* 0x000fe20000011613 */
[----:B--2---:R-:W-:Y:S01]  /*0dc0*/  FADD R21, R10, R21 ;  /* 0x000000150a157221 */ /* 0x004fe20000000000 */
[----:B------:R-:W-:Y:S01]  /*0dd0*/  FMUL R11, R2, R11 ;  /* 0x0000000b020b7220 */ /* 0x000fe20000400000 */
[----:B------:R-:W-:Y:S01]  /*0de0*/  FFMA R10, R9, R20, R8 ;  /* 0x00000014090a7223 */ /* 0x000fe20000000008 */
[----:B------:R-:W-:Y:S02]  /*0df0*/  LOP3.LUT R23, R22, 0x3c, RZ, 0xc0, !PT ;  /* 0x0000003c16177812 */ /* 0x000fe400078ec0ff */
[----:B------:R-:W-:Y:S01]  /*0e00*/  FFMA R20, R20, R11, R21 ;  /* 0x0000000b14147223 */ /* 0x000fe20000000015 */
[----:B------:R-:W-:Y:S04]  /*0e10*/  @!P1 STG.E.128 desc[UR6][R12.64+0x2000], R4 ;  /* 0x002000040c009986 */ /* 0x000fe8000c101d06 */
[----:B------:R-:W-:Y:S04]  /*0e20*/  @!P2 STS [R23+UR4+0x80], R0 ;  /* 0x000080001700a988 */ /* 0x000fe80008000804 */
[----:B------:R-:W-:Y:S04]  /*0e30*/  @!P2 STS [R23+UR4], R10 ;  /* 0x0000000a1700a988 */ /* 0x000fe80008000804 */
[----:B------:R-:W-:Y:S01]  /*0e40*/  @!P2 STS [R23+UR4+0x40], R20 ;  /* 0x000040141700a988 */ /* 0x000fe20008000804 */
[----:B------:R-:W-:Y:S01]  /*0e50*/  BAR.SYNC.DEFER_BLOCKING 0x0 ;  /* 0x0000000000007b1d */ /* 0x000fe20000010000 */
[----:B------:R-:W-:-:S13]  /*0e60*/  ISETP.GE.AND P3, PT, R19, 0x10, PT ;  /* 0x000000101300780c */ /* 0x000fda0003f66270 */
[----:B------:R-:W1:Y:S04]  /*0e70*/  @!P3 LDS R17, [R16+UR4+0x80] ;  /* 0x000080041011b984 */ /* 0x000e680008000800 */
[----:B------:R-:W-:Y:S04]  /*0e80*/  @!P3 LDS R15, [R16+UR4] ;  /* 0x00000004100fb984 */ /* 0x000fe80008000800 */
[----:B------:R-:W-:Y:S04]  /*0e90*/  @!P3 LDS R18, [R16+UR4+0x40] ;  /* 0x000040041012b984 */ /* 0x000fe80008000800 */
[----:B-1----:R-:W1:Y:S02]  /*0ea0*/  SHFL.BFLY PT, R8, R17, 0x8, 0x1f ;  /* 0x0d001f0011087f89 */ /* 0x002e6400000e0000 */
[----:B-1----:R-:W-:-:S05]  /*0eb0*/  FADD R2, R17, R8 ;  /* 0x0000000811027221 */ /* 0x002fca0000000000 */
[C---:B------:R-:W-:Y:S01]  /*0ec0*/  FSETP.GEU.AND P2, PT, |R2|.reuse, 1.175494350822287508e-38, PT ;  /* 0x008000000200780b */ /* 0x040fe20003f4e200 */
[C---:B------:R-:W-:Y:S01]  /*0ed0*/  FMUL R9, R2.reuse, 0.25 ;  /* 0x3e80000002097820 */ /* 0x040fe20000400000 */
[----:B------:R-:W-:Y:S01]  /*0ee0*/  FSETP.GT.AND P0, PT, |R2|, 8.50705917302346158658e+37, PT ;  /* 0x7e8000000200780b */ /* 0x000fe20003f04200 */
[----:B------:R-:W1:Y:S03]  /*0ef0*/  SHFL.BFLY PT, R5, R2, 0x4, 0x1f ;  /* 0x0c801f0002057f89 */ /* 0x000e6600000e0000 */
[----:B------:R-:W-:Y:S01]  /*0f00*/  FSEL R6, R9, R2, P0 ;  /* 0x0000000209067208 */ /* 0x000fe20000000000 */
[----:B------:R-:W2:Y:S06]  /*0f10*/  SHFL.BFLY PT, R4, R15, 0x8, 0x1f ;  /* 0x0d001f000f047f89 */ /* 0x000eac00000e0000 */
[----:B------:R-:W-:-:S04]  /*0f20*/  @!P2 FMUL R6, R6, 16777216 ;  /* 0x4b8000000606a820 */ /* 0x000fc80000400000 */
[----:B------:R-:W3:Y:S01]  /*0f30*/  MUFU.RCP R7, R6 ;  /* 0x0000000600077308 */ /* 0x000ee20000001000 */
[----:B------:R-:W4:Y:S01]  /*0f40*/  SHFL.BFLY PT, R9, R18, 0x8, 0x1f ;  /* 0x0d001f0012097f89 */ /* 0x000f2200000e0000 */
[----:B------:R-:W-:-:S04]  /*0f50*/  @P0 FMUL R8, R8, 0.25 ;  /* 0x3e80000008080820 */ /* 0x000fc80000400000 */
[----:B------:R-:W-:Y:S01]  /*0f60*/  @!P2 FMUL R8, R8, 16777216 ;  /* 0x4b8000000808a820 */ /* 0x000fe20000400000 */
[C---:B------:R-:W-:Y:S01]  /*0f70*/  FSETP.NEU.AND P2, PT, R2.reuse, RZ, PT ;  /* 0x000000ff0200720b */ /* 0x040fe20003f4d000 */
[----:B-1----:R-:W-:Y:S02]  /*0f80*/  FADD R0, R2, R5 ;  /* 0x0000000502007221 */ /* 0x002fe40000000000 */
[----:B---3--:R-:W-:-:S03]  /*0f90*/  FMUL R7, R7, R8 ;  /* 0x0000000807077220 */ /* 0x008fc60000400000 */
[C---:B------:R-:W-:Y:S01]  /*0fa0*/  FSETP.GEU.AND P3, PT, |R0|.reuse, 1.175494350822287508e-38, PT ;  /* 0x008000000000780b */ /* 0x040fe20003f6e200 */
[C---:B------:R-:W-:Y:S01]  /*0fb0*/  FMUL R11, R0.reuse, 0.25 ;  /* 0x3e800000000b7820 */ /* 0x040fe20000400000 */
[----:B------:R-:W-:Y:S02]  /*0fc0*/  FSEL R6, R7, RZ, P2 ;  /* 0x000000ff07067208 */ /* 0x000fe40001000000 */
[----:B------:R-:W1:Y:S01]  /*0fd0*/  SHFL.BFLY PT, R7, R0, 0x2, 0x1f ;  /* 0x0c401f0000077f89 */ /* 0x000e6200000e0000 */
[----:B--2---:R-:W-:Y:S01]  /*0fe0*/  FADD R4, -R15, R4 ;  /* 0x000000040f047221 */ /* 0x004fe20000000100 */
[----:B------:R-:W-:-:S03]  /*0ff0*/  FSETP.GT.AND P0, PT, |R0|, 8.50705917302346158658e+37, PT ;  /* 0x7e8000000000780b */ /* 0x000fc60003f04200 */
[C---:B------:R-:W-:Y:S01]  /*1000*/  FMUL R8, R4.reuse, R4 ;  /* 0x0000000404087220 */ /* 0x040fe20000400000 */
[----:B------:R-:W-:Y:S01]  /*1010*/  FSEL R11, R11, R0, P0 ;  /* 0x000000000b0b7208 */ /* 0x000fe20000000000 */
[----:B------:R-:W-:Y:S01]  /*1020*/  FFMA R15, R4, R6, R15 ;  /* 0x00000006040f7223 */ /* 0x000fe2000000000f */
[----:B----4-:R-:W-:Y:S01]  /*1030*/  FADD R9, R18, R9 ;  /* 0x0000000912097221 */ /* 0x010fe20000000000 */
[----:B------:R-:W-:Y:S02]  /*1040*/  FMUL R8, R17, R8 ;  /* 0x0000000811087220 */ /* 0x000fe40000400000 */
[----:B------:R-:W-:Y:S01]  /*1050*/  @!P3 FMUL R11, R11, 16777216 ;  /* 0x4b8000000b0bb820 */ /* 0x000fe20000400000 */
[----:B------:R-:W2:Y:S01]  /*1060*/  SHFL.BFLY PT, R10, R15, 0x4, 0x1f ;  /* 0x0c801f000f0a7f89 */ /* 0x000ea200000e0000 */
[----:B------:R-:W-:Y:S02]  /*1070*/  FFMA R8, R6, R8, R9 ;  /* 0x0000000806087223 */ /* 0x000fe40000000009 */
[----:B------:R-:W3:Y:S01]  /*1080*/  MUFU.RCP R6, R11 ;  /* 0x0000000b00067308 */ /* 0x000ee20000001000 */
[----:B------:R-:W-:-:S02]  /*1090*/  @P0 FMUL R5, R5, 0.25 ;  /* 0x3e80000005050820 */ /* 0x000fc40000400000 */
[----:B------:R-:W4:Y:S02]  /*10a0*/  SHFL.BFLY PT, R9, R8, 0x4, 0x1f ;  /* 0x0c801f0008097f89 */ /* 0x000f2400000e0000 */
[----:B------:R-:W-:Y:S01]  /*10b0*/  @!P3 FMUL R5, R5, 16777216 ;  /* 0x4b8000000505b820 */ /* 0x000fe20000400000 */
[C---:B-1----:R-:W-:Y:S01]  /*10c0*/  FADD R4, R0.reuse, R7 ;  /* 0x0000000700047221 */ /* 0x042fe20000000000 */
[----:B------:R-:W-:-:S04]  /*10d0*/  FSETP.NEU.AND P2, PT, R0, RZ, PT ;  /* 0x000000ff0000720b */ /* 0x000fc80003f4d000 */
[----:B------:R-:W-:Y:S01]  /*10e0*/  FSETP.GEU.AND P3, PT, |R4|, 1.175494350822287508e-38, PT ;  /* 0x008000000400780b */ /* 0x000fe20003f6e200 */
[----:B---3--:R-:W-:Y:S01]  /*10f0*/  FMUL R6, R6, R5 ;  /* 0x0000000506067220 */ /* 0x008fe20000400000 */
[C---:B------:R-:W-:Y:S01]  /*1100*/  FMUL R5, R4.reuse, 0.25 ;  /* 0x3e80000004057820 */ /* 0x040fe20000400000 */
[----:B------:R-:W-:-:S03]  /*1110*/  FSETP.GT.AND P0, PT, |R4|, 8.50705917302346158658e+37, PT ;  /* 0x7e8000000400780b */ /* 0x000fc60003f04200 */
[----:B------:R-:W-:Y:S01]  /*1120*/  FSEL R6, R6, RZ, P2 ;  /* 0x000000ff06067208 */ /* 0x000fe20001000000 */
[----:B--2---:R-:W-:Y:S01]  /*1130*/  FADD R10, -R15, R10 ;  /* 0x0000000a0f0a7221 */ /* 0x004fe20000000100 */
[----:B------:R-:W-:-:S03]  /*1140*/  FSEL R12, R5, R4, P0 ;  /* 0x00000004050c7208 */ /* 0x000fc60000000000 */
[C---:B------:R-:W-:Y:S01]  /*1150*/  FMUL R11, R10.reuse, R10 ;  /* 0x0000000a0a0b7220 */ /* 0x040fe20000400000 */
[----:B------:R-:W-:Y:S01]  /*1160*/  FFMA R10, R10, R6, R15 ;  /* 0x000000060a0a7223 */ /* 0x000fe2000000000f */
[----:B------:R-:W1:Y:S01]  /*1170*/  SHFL.BFLY PT, R5, R4, 0x1, 0x1f ;  /* 0x0c201f0004057f89 */ /* 0x000e6200000e0000 */
[----:B------:R-:W-:Y:S01]  /*1180*/  @!P3 FMUL R12, R12, 16777216 ;  /* 0x4b8000000c0cb820 */ /* 0x000fe20000400000 */
[----:B----4-:R-:W-:Y:S01]  /*1190*/  FADD R9, R8, R9 ;  /* 0x0000000908097221 */ /* 0x010fe20000000000 */
[----:B------:R-:W-:Y:S01]  /*11a0*/  FMUL R11, R2, R11 ;  /* 0x0000000b020b7220 */ /* 0x000fe20000400000 */
[----:B------:R-:W2:Y:S03]  /*11b0*/  SHFL.BFLY PT, R13, R10, 0x2, 0x1f ;  /* 0x0c401f000a0d7f89 */ /* 0x000ea600000e0000 */
[----:B------:R-:W3:Y:S01]  /*11c0*/  MUFU.RCP R12, R12 ;  /* 0x0000000c000c7308 */ /* 0x000ee20000001000 */
[----:B------:R-:W-:Y:S01]  /*11d0*/  FFMA R9, R6, R11, R9 ;  /* 0x0000000b06097223 */ /* 0x000fe20000000009 */
[----:B------:R-:W-:-:S04]  /*11e0*/  @P0 FMUL R7, R7, 0.25 ;  /* 0x3e80000007070820 */ /* 0x000fc80000400000 */
[----:B------:R-:W4:Y:S01]  /*11f0*/  SHFL.BFLY PT, R2, R9, 0x2, 0x1f ;  /* 0x0c401f0009027f89 */ /* 0x000f2200000e0000 */
[----:B------:R-:W-:Y:S01]  /*1200*/  @!P3 FMUL R7, R7, 16777216 ;  /* 0x4b8000000707b820 */ /* 0x000fe20000400000 */
[----:B------:R-:W-:-:S03]  /*1210*/  FSETP.NEU.AND P0, PT, R4, RZ, PT ;  /* 0x000000ff0400720b */ /* 0x000fc60003f0d000 */
[----:B---3--:R-:W-:Y:S01]  /*1220*/  FMUL R6, R12, R7 ;  /* 0x000000070c067220 */ /* 0x008fe20000400000 */
[----:B-1----:R-:W-:-:S04]  /*1230*/  FADD R7, R4, R5 ;  /* 0x0000000504077221 */ /* 0x002fc80000000000 */
[----:B------:R-:W-:Y:S01]  /*1240*/  FSEL R6, R6, RZ, P0 ;  /* 0x000000ff06067208 */ /* 0x000fe20000000000 */
[----:B--2---:R-:W-:Y:S01]  /*1250*/  FADD R13, -R10, R13 ;  /* 0x0000000d0a0d7221 */ /* 0x004fe20000000100 */
[C---:B------:R-:W-:Y:S01]  /*1260*/  FSETP.GEU.AND P2, PT, |R7|.reuse, 1.175494350822287508e-38, PT ;  /* 0x008000000700780b */ /* 0x040fe20003f4e200 */
[----:B------:R-:W-:Y:S02]  /*1270*/  FMUL R8, R7, 0.25 ;  /* 0x3e80000007087820 */ /* 0x000fe40000400000 */
[C---:B------:R-:W-:Y:S01]  /*1280*/  FFMA R10, R13.reuse, R6, R10 ;  /* 0x000000060d0a7223 */ /* 0x040fe2000000000a */
[----:B------:R-:W-:Y:S01]  /*1290*/  FMUL R13, R13, R13 ;  /* 0x0000000d0d0d7220 */ /* 0x000fe20000400000 */
[----:B------:R-:W-:Y:S01]  /*12a0*/  FSETP.GT.AND P0, PT, |R7|, 8.50705917302346158658e+37, PT ;  /* 0x7e8000000700780b */ /* 0x000fe20003f04200 */
[----:B----4-:R-:W-:Y:S02]  /*12b0*/  FADD R9, R9, R2 ;  /* 0x0000000209097221 */ /* 0x010fe40000000000 */
[----:B------:R-:W-:Y:S01]  /*12c0*/  FMUL R13, R0, R13 ;  /* 0x0000000d000d7220 */ /* 0x000fe20000400000 */
[----:B------:R-:W-:Y:S01]  /*12d0*/  FSEL R8, R8, R7, P0 ;  /* 0x0000000708087208 */ /* 0x000fe20000000000 */
[----:B------:R-:W1:Y:S02]  /*12e0*/  SHFL.BFLY PT, R11, R10, 0x1, 0x1f ;  /* 0x0c201f000a0b7f89 */ /* 0x000e6400000e0000 */
[----:B------:R-:W-:-:S02]  /*12f0*/  FFMA R9, R6, R13, R9 ;  /* 0x0000000d06097223 */ /* 0x000fc40000000009 */
[----:B------:R-:W-:-:S03]  /*1300*/  @!P2 FMUL R8, R8, 16777216 ;  /* 0x4b8000000808a820 */ /* 0x000fc60000400000 */
[----:B------:R-:W2:Y:S03]  /*1310*/  SHFL.BFLY PT, R0, R9, 0x1, 0x1f ;  /* 0x0c201f0009007f89 */ /* 0x000ea600000e0000 */
[----:B------:R-:W3:Y:S01]  /*1320*/  MUFU.RCP R8, R8 ;  /* 0x0000000800087308 */ /* 0x000ee20000001000 */
[----:B------:R-:W-:Y:S01]  /*1330*/  @P0 FMUL R5, R5, 0.25 ;  /* 0x3e80000005050820 */ /* 0x000fe20000400000 */
[----:B------:R-:W-:-:S03]  /*1340*/  LOP3.LUT P0, RZ, R19, 0xf, RZ, 0xc0, !PT ;  /* 0x0000000f13ff7812 */ /* 0x000fc6000780c0ff */
[----:B------:R-:W-:Y:S01]  /*1350*/  @!P2 FMUL R5, R5, 16777216 ;  /* 0x4b8000000505a820 */ /* 0x000fe20000400000 */
[----:B------:R-:W-:Y:S02]  /*1360*/  FSETP.NEU.AND P2, PT, R7, RZ, PT ;  /* 0x000000ff0700720b */ /* 0x000fe40003f4d000 */
[----:B------:R-:W-:Y:S01]  /*1370*/  ISETP.LT.AND P0, PT, R19, 0x10, !P0 ;  /* 0x000000101300780c */ /* 0x000fe20004701270 */
[----:B-1----:R-:W-:Y:S01]  /*1380*/  FADD R11, -R10, R11 ;  /* 0x0000000b0a0b7221 */ /* 0x002fe20000000100 */
[----:B---3--:R-:W-:-:S03]  /*1390*/  FMUL R5, R8, R5 ;  /* 0x0000000508057220 */ /* 0x008fc60000400000 */
[----:B------:R-:W-:Y:S02]  /*13a0*/  FMUL R13, R11, R11 ;  /* 0x0000000b0b0d7220 */ /* 0x000fe40000400000 */
[----:B------:R-:W-:Y:S01]  /*13b0*/  FSEL R5, R5, RZ, P2 ;  /* 0x000000ff05057208 */ /* 0x000fe20001000000 */
[----:B--2---:R-:W-:Y:S01]  /*13c0*/  FADD R0, R9, R0 ;  /* 0x0000000009007221 */ /* 0x004fe20000000000 */
[----:B------:R-:W-:-:S04]  /*13d0*/  FMUL R13, R4, R13 ;  /* 0x0000000d040d7220 */ /* 0x000fc80000400000 */
[----:B------:R-:W-:Y:S01]  /*13e0*/  @P0 STS [R16+UR4+0x80], R7 ;  /* 0x0000800710000988 */ /* 0x000fe20008000804 */
[----:B------:R-:W-:Y:S01]  /*13f0*/  HFMA2.MMA R15, -RZ, RZ, 0.6875, 0 ;  /* 0x39800000ff0f7435 */ /* 0x000fe200000001ff */
[----:B------:R-:W-:Y:S01]  /*1400*/  FFMA R11, R11, R5, R10 ;  /* 0x000000050b0b7223 */ /* 0x000fe2000000000a */
[----:B------:R-:W-:Y:S01]  /*1410*/  FFMA R13, R5, R13, R0 ;  /* 0x0000000d050d7223 */ /* 0x000fe20000000000 */
[----:B------:R-:W1:Y:S03]  /*1420*/  LDC.64 R8, c[0x0][0x218] ;  /* 0x00008600ff087b82 */ /* 0x000e660000000a00 */
[----:B------:R2:W-:Y:S04]  /*1430*/  @P0 STS [R16+UR4], R11 ;  /* 0x0000000b10000988 */ /* 0x0005e80008000804 */
[----:B------:R-:W-:Y:S01]  /*1440*/  @P0 STS [R16+UR4+0x40], R13 ;  /* 0x0000400d10000988 */ /* 0x000fe20008000804 */
[----:B------:R-:W3:Y:S08]  /*1450*/  LDC.64 R4, c[0x0][0x228] ;  /* 0x00008a00ff047b82 */ /* 0x000ef00000000a00 */
[----:B------:R-:W-:Y:S01]  /*1460*/  BAR.SYNC.DEFER_BLOCKING 0x0 ;  /* 0x0000000000007b1d */ /* 0x000fe20000010000 */
[----:B------:R-:W-:-:S07]  /*1470*/  LOP3.LUT P0, RZ, R19, 0x1ff, RZ, 0xc0, !PT ;  /* 0x000001ff13ff7812 */ /* 0x000fce000780c0ff */
[----:B--2---:R-:W2:Y:S01]  /*1480*/  LDC.64 R10, c[0x0][0x230] ;  /* 0x00008c00ff0a7b82 */ /* 0x004ea20000000a00 */
[----:B------:R-:W4:Y:S04]  /*1490*/  LDS R0, [UR4] ;  /* 0x00000004ff007984 */ /* 0x000f280008000800 */
[----:B------:R-:W5:Y:S01]  /*14a0*/  LDS R2, [UR4+0x40] ;  /* 0x00004004ff027984 */ /* 0x000f620008000800 */
[C---:B------:R-:W-:Y:S01]  /*14b0*/  ISETP.LT.AND P0, PT, R14.reuse, 0x10, !P0 ;  /* 0x000000100e00780c */ /* 0x040fe20004701270 */
[----:B---3--:R-:W-:-:S12]  /*14c0*/  IMAD.WIDE R4, R14, 0x4, R4 ;  /* 0x000000040e047825 */ /* 0x008fd800078e0204 */
[----:B----4-:R3:W-:Y:S01]  /*14d0*/  @P0 STG.E desc[UR6][R4.64], R0 ;  /* 0x0000000004000986 */ /* 0x0107e2000c101906 */
[----:B-----5:R-:W-:-:S06]  /*14e0*/  FFMA R2, R2, R15, 9.9999997473787516356e-06 ;  /* 0x3727c5ac02027423 */ /* 0x020fcc000000000f */
[----:B------:R-:W4:Y:S01]  /*14f0*/  MUFU.RSQ R2, R2 ;  /* 0x0000000200027308 */ /* 0x000f220000001400 */
[----:B-1----:R-:W-:Y:S01]  /*1500*/  IMAD.WIDE R14, R14, 0x4, R8 ;  /* 0x000000040e0e7825 */ /* 0x002fe200078e0208 */
[----:B------:R-:W-:Y:S08]  /*1510*/  BAR.SYNC.DEFER_BLOCKING 0x0 ;  /* 0x0000000000007b1d */ /* 0x000ff00000010000 */
[----:B------:R-:W1:Y:S01]  /*1520*/  LDC.64 R8, c[0x0][0x210] ;  /* 0x00008400ff087b82 */ /* 0x000e620000000a00 */
[----:B----4-:R3:W-:Y:S01]  /*1530*/  @P0 STG.E desc[UR6][R14.64], R2 ;  /* 0x000000020e000986 */ /* 0x0107e2000c101906 */
[----:B------:R-:W-:Y:S01]  /*1540*/  UPLOP3.LUT UP0, UPT, UPT, UPT, UPT, 0x80, 0x0 ;  /* 0x000000000000789c */ /* 0x000fe20003f0f070 */
[----:B--2---:R-:W-:-:S10]  /*1550*/  UMOV UR4, URZ ;  /* 0x0000003f00047c82 */ /* 0x004fd40008000000 */
.L_x_0:
[----:B-1----:R-:W-:Y:S02]  /*1560*/  LOP3.LUT R13, R3, UR4, RZ, 0xfc, !PT ;  /* 0x00000004030d7c12 */ /* 0x002fe4000f8efcff */
[----:B---3--:R-:W-:Y:S02]  /*1570*/  CS2R R4, SRZ ;  /* 0x0000000000047805 */ /* 0x008fe4000001ff00 */
[----:B------:R-:W-:Y:S01]  /*1580*/  CS2R R6, SRZ ;  /* 0x0000000000067805 */ /* 0x000fe2000001ff00 */
[----:B------:R-:W-:-:S05]  /*1590*/  IMAD.WIDE R14, R13, 0x4, R8 ;  /* 0x000000040d0e7825 */ /* 0x000fca00078e0208 */
[----:B------:R1:W2:Y:S01]  /*15a0*/  @!P1 LDG.E.EF.128 R4, desc[UR6][R14.64] ;  /* 0x000000060e049981 */ /* 0x0002a2000c0e1d00 */
[----:B------:R-:W-:Y:S01]  /*15b0*/  UMOV UR4, 0x800 ;  /* 0x0000080000047882 */ /* 0x000fe20000000000 */
[----:B-1----:R-:W-:Y:S02]  /*15c0*/  MOV R14, 0x3ab5ebe6 ;  /* 0x3ab5ebe6000e7802 */ /* 0x002fe40000000f00 */
[----:B--2---:R-:W-:Y:S02]  /*15d0*/  SEL R17, R4, RZ, !P1 ;  /* 0x000000ff04117207 */ /* 0x004fe40004800000 */
[----:B------:R-:W-:Y:S02]  /*15e0*/  SEL R5, R5, RZ, !P1 ;  /* 0x000000ff05057207 */ /* 0x000fe40004800000 */
[----:B------:R-:W-:Y:S01]  /*15f0*/  SEL R7, R7, RZ, !P1 ;  /* 0x000000ff07077207 */ /* 0x000fe20004800000 */
[C---:B------:R-:W-:Y:S02]  /*1600*/  FADD R17, -R0.reuse, R17 ;  /* 0x0000001100117221 */ /* 0x040fe40000000100 */
[----:B------:R-:W-:-:S02]  /*1610*/  FADD R5, -R0, R5 ;  /* 0x0000000500057221 */ /* 0x000fc40000000100 */
[----:B------:R-:W-:Y:S01]  /*1620*/  FMUL R4, R2, R17 ;  /* 0x0000001102047220 */ /* 0x000fe20000400000 */
[----:B------:R-:W-:Y:S01]  /*1630*/  SEL R17, R6, RZ, !P1 ;  /* 0x000000ff06117207 */ /* 0x000fe20004800000 */
[----:B------:R-:W-:Y:S01]  /*1640*/  FMUL R5, R2, R5 ;  /* 0x0000000502057220 */ /* 0x000fe20000400000 */
[----:B------:R-:W-:Y:S01]  /*1650*/  FADD R7, -R0, R7 ;  /* 0x0000000700077221 */ /* 0x000fe20000000100 */
[C---:B------:R-:W-:Y:S01]  /*1660*/  FMUL R12, R4.reuse, 1.4426950216293334961 ;  /* 0x3fb8aa3b040c7820 */ /* 0x040fe20000400000 */
[----:B------:R-:W-:Y:S01]  /*1670*/  FADD.FTZ R16, |R4|, -RZ ;  /* 0x800000ff04107221 */ /* 0x000fe20000010200 */
[----:B------:R-:W-:Y:S01]  /*1680*/  FADD R17, -R0, R17 ;  /* 0x0000001100117221 */ /* 0x000fe20000000100 */
[C---:B------:R-:W-:Y:S01]  /*1690*/  FADD.FTZ R19, |R5|.reuse, -RZ ;  /* 0x800000ff05137221 */ /* 0x040fe20000010200 */
[----:B------:R-:W-:Y:S02]  /*16a0*/  FMUL R7, R2, R7 ;  /* 0x0000000702077220 */ /* 0x000fe40000400000 */
[----:B------:R-:W1:Y:S01]  /*16b0*/  FRND R12, R12 ;  /* 0x0000000c000c7307 */ /* 0x000e620000201000 */
[----:B------:R-:W-:Y:S01]  /*16c0*/  FSETP.GEU.AND P0, PT, R16, 0.40999999642372131348, PT ;  /* 0x3ed1eb851000780b */ /* 0x000fe20003f0e000 */
[----:B------:R-:W-:Y:S01]  /*16d0*/  FMUL R16, R5, 1.4426950216293334961 ;  /* 0x3fb8aa3b05107820 */ /* 0x000fe20000400000 */
[----:B------:R-:W-:Y:S01]  /*16e0*/  FMUL R6, R2, R17 ;  /* 0x0000001102067220 */ /* 0x000fe20000400000 */
[C---:B------:R-:W-:Y:S01]  /*16f0*/  FMUL R22, R7.reuse, 1.4426950216293334961 ;  /* 0x3fb8aa3b07167820 */ /* 0x040fe20000400000 */
[----:B------:R-:W-:-:S02]  /*1700*/  FADD.FTZ R23, |R7|, -RZ ;  /* 0x800000ff07177221 */ /* 0x000fc40000010200 */
[----:B------:R-:W-:Y:S01]  /*1710*/  FMUL R20, R6, 1.4426950216293334961 ;  /* 0x3fb8aa3b06147820 */ /* 0x000fe20000400000 */
[----:B------:R-:W2:Y:S01]  /*1720*/  FRND R18, R16 ;  /* 0x0000001000127307 */ /* 0x000ea20000201000 */
[----:B-1----:R-:W-:-:S07]  /*1730*/  FSEL R15, R12, RZ, P0 ;  /* 0x000000ff0c0f7208 */ /* 0x002fce0000000000 */
[----:B------:R-:W1:Y:S01]  /*1740*/  FRND R20, R20 ;  /* 0x0000001400147307 */ /* 0x000e620000201000 */
[----:B------:R-:W-:Y:S01]  /*1750*/  FSETP.GEU.AND P0, PT, R19, 0.40999999642372131348, PT ;  /* 0x3ed1eb851300780b */ /* 0x000fe20003f0e000 */
[----:B------:R-:W-:Y:S01]  /*1760*/  FADD.FTZ R19, |R6|, -RZ ;  /* 0x800000ff06137221 */ /* 0x000fe20000010200 */
[C---:B------:R-:W-:Y:S01]  /*1770*/  FSETP.NEU.AND P4, PT, R15.reuse, 128, PT ;  /* 0x430000000f00780b */ /* 0x040fe20003f8d000 */
[----:B------:R-:W-:Y:S01]  /*1780*/  FFMA.FTZ R12, -R15, 0.693145751953125, R4 ;  /* 0x3f3172000f0c7823 */ /* 0x000fe20000010104 */
[----:B--2---:R-:W-:-:S03]  /*1790*/  FSEL R18, R18, RZ, P0 ;  /* 0x000000ff12127208 */ /* 0x004fc60000000000 */
[----:B------:R2:W3:Y:S01]  /*17a0*/  FRND R16, R22 ;  /* 0x0000001600107307 */ /* 0x0004e20000201000 */
[----:B------:R-:W-:Y:S01]  /*17b0*/  FSETP.GEU.AND P0, PT, R19, 0.40999999642372131348, PT ;  /* 0x3ed1eb851300780b */ /* 0x000fe20003f0e000 */
[C---:B------:R-:W-:Y:S01]  /*17c0*/  FFMA.FTZ R17, -R15.reuse, 1.428606765330187045e-06, R12 ;  /* 0x35bfbe8e0f117823 */ /* 0x040fe2000001010c */
[----:B------:R-:W-:Y:S01]  /*17d0*/  FSEL R25, R15, 127, P4 ;  /* 0x42fe00000f197808 */ /* 0x000fe20002000000 */
[C---:B------:R-:W-:Y:S01]  /*17e0*/  FFMA.FTZ R19, -R18.reuse, 0.693145751953125, R5 ;  /* 0x3f31720012137823 */ /* 0x040fe20000010105 */
[----:B------:R-:W-:Y:S01]  /*17f0*/  FSETP.NEU.AND P3, PT, R18, 128, PT ;  /* 0x430000001200780b */ /* 0x000fe20003f6d000 */
[----:B------:R-:W-:Y:S01]  /*1800*/  FFMA.FTZ R12, R17, R14, 0.0083824126049876213074 ;  /* 0x3c095663110c7423 */ /* 0x000fe2000001000e */
[----:B-1----:R-:W-:Y:S01]  /*1810*/  FSEL R21, R20, RZ, P0 ;  /* 0x000000ff14157208 */ /* 0x002fe20000000000 */
[----:B------:R-:W-:Y:S01]  /*1820*/  FFMA.FTZ R19, -R18, 1.428606765330187045e-06, R19 ;  /* 0x35bfbe8e12137823 */ /* 0x000fe20000010113 */
[----:B------:R-:W-:Y:S01]  /*1830*/  FSETP.GEU.AND P0, PT, R23, 0.40999999642372131348, PT ;  /* 0x3ed1eb851700780b */ /* 0x000fe20003f0e000 */
[----:B------:R-:W-:Y:S01]  /*1840*/  FFMA.FTZ R12, R17, R12, 0.041667830199003219604 ;  /* 0x3d2aabe3110c7423 */ /* 0x000fe2000001000c */
[----:B------:R-:W-:Y:S01]  /*1850*/  FSETP.GT.AND P2, PT, R25, 128, PT ;  /* 0x430000001900780b */ /* 0x000fe20003f44000 */
[----:B------:R-:W-:Y:S01]  /*1860*/  FFMA.FTZ R20, R19, R14, 0.0083824126049876213074 ;  /* 0x3c09566313147423 */ /* 0x000fe2000001000e */
[----:B------:R-:W-:Y:S01]  /*1870*/  FSETP.GEU.AND P6, PT, R25, -25, PT ;  /* 0xc1c800001900780b */ /* 0x000fe20003fce000 */
[----:B--2---:R-:W-:Y:S01]  /*1880*/  FFMA.FTZ R22, -R21, 0.693145751953125, R6 ;  /* 0x3f31720015167823 */ /* 0x004fe20000010106 */
[----:B------:R-:W1:Y:S01]  /*1890*/  MUFU.EX2 R25, R25 ;  /* 0x0000001900197308 */ /* 0x000e620000000800 */
[----:B------:R-:W-:Y:S01]  /*18a0*/  FFMA.FTZ R20, R19, R20, 0.041667830199003219604 ;  /* 0x3d2aabe313147423 */ /* 0x000fe20000010014 */
[----:B------:R-:W-:Y:S01]  /*18b0*/  FFMA.FTZ R12, R17, R12, 0.16666397452354431152 ;  /* 0x3e2aa9f6110c7423 */ /* 0x000fe2000001000c */
[----:B---3--:R-:W-:Y:S01]  /*18c0*/  FSEL R16, R16, RZ, P0 ;  /* 0x000000ff10107208 */ /* 0x008fe20000000000 */
[----:B------:R-:W-:Y:S01]  /*18d0*/  FFMA.FTZ R23, -R21, 1.428606765330187045e-06, R22 ;  /* 0x35bfbe8e15177823 */ /* 0x000fe20000010116 */
[----:B------:R-:W-:Y:S01]  /*18e0*/  FFMA.FTZ R20, R19, R20, 0.16666397452354431152 ;  /* 0x3e2aa9f613147423 */ /* 0x000fe20000010014 */
[----:B------:R-:W-:Y:S01]  /*18f0*/  FSEL R15, R18, 127, P3 ;  /* 0x42fe0000120f7808 */ /* 0x000fe20001800000 */
[----:B------:R-:W-:Y:S01]  /*1900*/  FFMA.FTZ R12, R17, R12, 0.49999994039535522461 ;  /* 0x3efffffe110c7423 */ /* 0x000fe2000001000c */
[C---:B------:R-:W-:Y:S01]  /*1910*/  FFMA.FTZ R27, -R16.reuse, 0.693145751953125, R7 ;  /* 0x3f317200101b7823 */ /* 0x040fe20000010107 */
[----:B------:R-:W-:Y:S01]  /*1920*/  FFMA.FTZ R20, R19, R20, 0.49999994039535522461 ;  /* 0x3efffffe13147423 */ /* 0x000fe20000010014 */
[----:B------:R-:W-:Y:S01]  /*1930*/  FFMA.FTZ R22, R23, R14, 0.0083824126049876213074 ;  /* 0x3c09566317167423 */ /* 0x000fe2000001000e */
[----:B------:R-:W-:Y:S01]  /*1940*/  FMUL R12, R17, R12 ;  /* 0x0000000c110c7220 */ /* 0x000fe20000400000 */
[----:B------:R-:W-:Y:S01]  /*1950*/  FSETP.NEU.AND P5, PT, R21, 128, PT ;  /* 0x430000001500780b */ /* 0x000fe20003fad000 */
[----:B------:R-:W-:Y:S01]  /*1960*/  FMUL R18, R19, R20 ;  /* 0x0000001413127220 */ /* 0x000fe20000400000 */
[C---:B------:R-:W-:Y:S01]  /*1970*/  FSETP.NEU.AND P0, PT, R16.reuse, 128, PT ;  /* 0x430000001000780b */ /* 0x040fe20003f0d000 */
[----:B------:R-:W-:Y:S01]  /*1980*/  FFMA.FTZ R22, R23, R22, 0.041667830199003219604 ;  /* 0x3d2aabe317167423 */ /* 0x000fe20000010016 */
[----:B------:R-:W-:Y:S01]  /*1990*/  FFMA.FTZ R12, R17, R12, R17 ;  /* 0x0000000c110c7223 */ /* 0x000fe20000010011 */
[----:B------:R-:W-:Y:S01]  /*19a0*/  FFMA.FTZ R18, R19, R18, R19 ;  /* 0x0000001213127223 */ /* 0x000fe20000010013 */
[C---:B------:R-:W-:Y:S01]  /*19b0*/  FFMA.FTZ R19, -R16.reuse, 1.428606765330187045e-06, R27 ;  /* 0x35bfbe8e10137823 */ /* 0x040fe2000001011b */
[----:B------:R-:W2:Y:S01]  /*19c0*/  MUFU.EX2 R17, R15 ;  /* 0x0000000f00117308 */ /* 0x000ea20000000800 */
[----:B------:R-:W-:Y:S01]  /*19d0*/  FSEL R21, R21, 127, P5 ;  /* 0x42fe000015157808 */ /* 0x000fe20002800000 */
[----:B-1----:R-:W-:Y:S01]  /*19e0*/  FADD R20, R25, -1 ;  /* 0xbf80000019147421 */ /* 0x002fe20000000000 */
[----:B------:R-:W-:Y:S01]  /*19f0*/  FFMA.FTZ R24, R19, R14, 0.0083824126049876213074 ;  /* 0x3c09566313187423 */ /* 0x000fe2000001000e */
[----:B------:R-:W-:Y:S01]  /*1a00*/  FSEL R16, R16, 127, P0 ;  /* 0x42fe000010107808 */ /* 0x000fe20000000000 */
[----:B------:R-:W-:Y:S01]  /*1a10*/  FFMA.FTZ R22, R23, R22, 0.16666397452354431152 ;  /* 0x3e2aa9f617167423 */ /* 0x000fe20000010016 */
[----:B------:R-:W-:Y:S01]  /*1a20*/  FFMA.FTZ R20, R25, R12, R20 ;  /* 0x0000000c19147223 */ /* 0x000fe20000010014 */
[----:B------:R-:W-:Y:S01]  /*1a30*/  FFMA.FTZ R24, R19, R24, 0.041667830199003219604 ;  /* 0x3d2aabe313187423 */ /* 0x000fe20000010018 */
[----:B------:R-:W1:Y:S01]  /*1a40*/  MUFU.EX2 R14, R21 ;  /* 0x00000015000e7308 */ /* 0x000e620000000800 */
[----:B------:R-:W-:Y:S01]  /*1a50*/  FFMA.FTZ R22, R23, R22, 0.49999994039535522461 ;  /* 0x3efffffe17167423 */ /* 0x000fe20000010016 */
[----:B------:R-:W-:Y:S01]  /*1a60*/  @!P4 FADD R20, R20, R20 ;  /* 0x000000141414c221 */ /* 0x000fe20000000000 */
[----:B------:R-:W-:Y:S01]  /*1a70*/  FFMA.FTZ R24, R19, R24, 0.16666397452354431152 ;  /* 0x3e2aa9f613187423 */ /* 0x000fe20000010018 */
[----:B------:R-:W-:Y:S01]  /*1a80*/  FSETP.GT.AND P4, PT, R15, 128, PT ;  /* 0x430000000f00780b */ /* 0x000fe20003f84000 */
[----:B------:R-:W-:-:S02]  /*1a90*/  FMUL R22, R23, R22 ;  /* 0x0000001617167220 */ /* 0x000fc40000400000 */
[----:B------:R-:W-:Y:S01]  /*1aa0*/  FFMA.FTZ R24, R19, R24, 0.49999994039535522461 ;  /* 0x3efffffe13187423 */ /* 0x000fe20000010018 */
[----:B------:R-:W3:Y:S01]  /*1ab0*/  MUFU.EX2 R12, R16 ;  /* 0x00000010000c7308 */ /* 0x000ee20000000800 */
[----:B------:R-:W-:Y:S01]  /*1ac0*/  FFMA.FTZ R23, R23, R22, R23 ;  /* 0x0000001617177223 */ /* 0x000fe20000010017 */
[----:B--2---:R-:W-:Y:S01]  /*1ad0*/  FADD R22, R17, -1 ;  /* 0xbf80000011167421 */ /* 0x004fe20000000000 */
[----:B------:R-:W-:Y:S01]  /*1ae0*/  FMUL R24, R19, R24 ;  /* 0x0000001813187220 */ /* 0x000fe20000400000 */
[----:B------:R-:W-:Y:S02]  /*1af0*/  FSEL R20, R20, +INF , !P2 ;  /* 0x7f80000014147808 */ /* 0x000fe40005000000 */
[----:B------:R-:W-:Y:S01]  /*1b00*/  FFMA.FTZ R17, R17, R18, R22 ;  /* 0x0000001211117223 */ /* 0x000fe20000010016 */
[C---:B-1----:R-:W-:Y:S01]  /*1b10*/  FADD R25, R14.reuse, -1 ;  /* 0xbf8000000e197421 */ /* 0x042fe20000000000 */
[----:B------:R-:W-:Y:S01]  /*1b20*/  FSETP.GEU.AND P2, PT, R15, -25, PT ;  /* 0xc1c800000f00780b */ /* 0x000fe20003f4e000 */
[----:B------:R-:W-:Y:S01]  /*1b30*/  FFMA.FTZ R19, R19, R24, R19 ;  /* 0x0000001813137223 */ /* 0x000fe20000010013 */
[----:B------:R-:W-:Y:S01]  /*1b40*/  @!P3 FADD R17, R17, R17 ;  /* 0x000000111111b221 */ /* 0x000fe20000000000 */
[----:B------:R-:W-:Y:S01]  /*1b50*/  FFMA.FTZ R14, R14, R23, R25 ;  /* 0x000000170e0e7223 */ /* 0x000fe20000010019 */
[----:B------:R-:W-:Y:S01]  /*1b60*/  FSETP.GT.AND P3, PT, R21, 128, PT ;  /* 0x430000001500780b */ /* 0x000fe20003f64000 */
[----:B---3--:R-:W-:-:S02]  /*1b70*/  FADD R15, R12, -1 ;  /* 0xbf8000000c0f7421 */ /* 0x008fc40000000000 */
[----:B------:R-:W-:Y:S01]  /*1b80*/  @!P5 FADD R14, R14, R14 ;  /* 0x0000000e0e0ed221 */ /* 0x000fe20000000000 */
[----:B------:R-:W-:Y:S01]  /*1b90*/  FSEL R17, R17, +INF , !P4 ;  /* 0x7f80000011117808 */ /* 0x000fe20006000000 */
[----:B------:R-:W-:Y:S01]  /*1ba0*/  FFMA.FTZ R19, R12, R19, R15 ;  /* 0x000000130c137223 */ /* 0x000fe2000001000f */
[----:B------:R-:W-:Y:S02]  /*1bb0*/  FSETP.GEU.AND P4, PT, R21, -25, PT ;  /* 0xc1c800001500780b */ /* 0x000fe40003f8e000 */
[----:B------:R-:W-:Y:S01]  /*1bc0*/  FSEL R14, R14, +INF , !P3 ;  /* 0x7f8000000e0e7808 */ /* 0x000fe20005800000 */
[----:B------:R-:W-:Y:S01]  /*1bd0*/  @!P0 FADD R19, R19, R19 ;  /* 0x0000001313138221 */ /* 0x000fe20000000000 */
[----:B------:R-:W-:Y:S02]  /*1be0*/  FSETP.NEU.AND P0, PT, R7, RZ, PT ;  /* 0x000000ff0700720b */ /* 0x000fe40003f0d000 */
[----:B------:R-:W-:Y:S02]  /*1bf0*/  FSEL R12, R17, -1, P2 ;  /* 0xbf800000110c7808 */ /* 0x000fe40001000000 */
[----:B------:R-:W-:-:S02]  /*1c00*/  FSETP.GT.AND P2, PT, R16, 128, PT ;  /* 0x430000001000780b */ /* 0x000fc40003f44000 */
[----:B------:R-:W-:Y:S02]  /*1c10*/  FSEL R15, R20, -1, P6 ;  /* 0xbf800000140f7808 */ /* 0x000fe40003000000 */
[----:B------:R-:W-:Y:S02]  /*1c20*/  FSETP.NEU.AND P5, PT, R5, RZ, PT ;  /* 0x000000ff0500720b */ /* 0x000fe40003fad000 */
[----:B------:R-:W-:Y:S02]  /*1c30*/  FSEL R17, R14, -1, P4 ;  /* 0xbf8000000e117808 */ /* 0x000fe40002000000 */
[----:B------:R-:W-:Y:S02]  /*1c40*/  FSETP.NEU.AND P6, PT, R4, RZ, PT ;  /* 0x000000ff0400720b */ /* 0x000fe40003fcd000 */
[----:B------:R-:W-:Y:S02]  /*1c50*/  FSETP.NEU.AND P3, PT, R6, RZ, PT ;  /* 0x000000ff0600720b */ /* 0x000fe40003f6d000 */
[----:B------:R-:W-:-:S02]  /*1c60*/  FSETP.GEU.AND P4, PT, R16, -25, PT ;  /* 0xc1c800001000780b */ /* 0x000fc40003f8e000 */
[----:B------:R-:W-:Y:S02]  /*1c70*/  FSEL R19, R19, +INF , !P2 ;  /* 0x7f80000013137808 */ /* 0x000fe40005000000 */
[C---:B------:R-:W-:Y:S01]  /*1c80*/  FSETP.GT.AND P2, PT, R4.reuse, RZ, PT ;  /* 0x000000ff0400720b */ /* 0x040fe20003f44000 */
[----:B------:R-:W-:Y:S01]  /*1c90*/  @!P5 FADD R12, R5, R5 ;  /* 0x00000005050cd221 */ /* 0x000fe20000000000 */
[----:B------:R-:W-:Y:S01]  /*1ca0*/  FSEL R14, R19, -1, P4 ;  /* 0xbf800000130e7808 */ /* 0x000fe20002000000 */
[C---:B------:R-:W-:Y:S01]  /*1cb0*/  @!P0 FADD R14, R7.reuse, R7 ;  /* 0x00000007070e8221 */ /* 0x040fe20000000000 */
[----:B------:R-:W-:Y:S01]  /*1cc0*/  FSETP.GT.AND P0, PT, R7, RZ, PT ;  /* 0x000000ff0700720b */ /* 0x000fe20003f04000 */
[----:B------:R-:W-:Y:S01]  /*1cd0*/  @!P6 FADD R15, R4, R4 ;  /* 0x00000004040fe221 */ /* 0x000fe20000000000 */
[----:B------:R-:W-:Y:S01]  /*1ce0*/  FSETP.GT.AND P4, PT, R5, RZ, PT ;  /* 0x000000ff0500720b */ /* 0x000fe20003f84000 */
[----:B------:R-:W-:Y:S01]  /*1cf0*/  @!P3 FADD R17, R6, R6 ;  /* 0x000000060611b221 */ /* 0x000fe20000000000 */
[----:B------:R-:W-:-:S02]  /*1d00*/  FSEL R7, R7, R14, P0 ;  /* 0x0000000e07077208 */ /* 0x000fc40000000000 */
[----:B------:R-:W-:Y:S01]  /*1d10*/  PLOP3.LUT P0, PT, PT, PT, UP0, 0x80, 0x0 ;  /* 0x000000000000781c */ /* 0x000fe20003f0f008 */
[----:B------:R-:W-:Y:S01]  /*1d20*/  UPLOP3.LUT UP0, UPT, UPT, UPT, UPT, 0x40, 0x0 ;  /* 0x000000000000789c */ /* 0x000fe20003f0e870 */
[----:B------:R-:W-:Y:S02]  /*1d30*/  FSETP.GT.AND P5, PT, R6, RZ, PT ;  /* 0x000000ff0600720b */ /* 0x000fe40003fa4000 */
[----:B------:R-:W-:Y:S01]  /*1d40*/  FSEL R5, R5, R12, P4 ;  /* 0x0000000c05057208 */ /* 0x000fe20002000000 */
[----:B------:R-:W-:Y:S01]  /*1d50*/  IMAD.WIDE R12, R13, 0x4, R10 ;  /* 0x000000040d0c7825 */ /* 0x000fe200078e020a */
[----:B------:R-:W-:Y:S02]  /*1d60*/  FSEL R4, R4, R15, P2 ;  /* 0x0000000f04047208 */ /* 0x000fe40001000000 */
[----:B------:R-:W-:-:S05]  /*1d70*/  FSEL R6, R6, R17, P5 ;  /* 0x0000001106067208 */ /* 0x000fca0002800000 */
[----:B------:R1:W-:Y:S01]  /*1d80*/  @!P1 STG.E.128 desc[UR6][R12.64], R4 ;  /* 0x000000040c009986 */ /* 0x0003e2000c101d06 */
[----:B------:R-:W-:Y:S05]  /*1d90*/  @P0 BRA `(.L_x_0) ;  /* 0xfffffff400f00947 */ /* 0x000fea000383ffff */
[----:B------:R-:W-:Y:S05]  /*1da0*/  EXIT ;  /* 0x000000000000794d */ /* 0x000fea0003800000 */
.L_x_1:
[----:B------:R-:W-:-:S00]  /*1db0*/  BRA `(.L_x_1) ;  /* 0xfffffffc00fc7947 */ /* 0x000fc0000383ffff */
[----:B------:R-:W-:-:S00]  /*1dc0*/  NOP ;  /* 0x0000000000007918 */ /* 0x000fc00000000000 */
        /* <DEDUP_REMOVED lines=11> */
.L_x_2:


//--------------------- .nv.global.init           --------------------------
	.section	.nv.global.init,"aw",@progbits
.nv.global.init:
	.type		_$_str,@object
	.size		_$_str,(.L_0 - _$_str)
_$_str:
        /*0000*/ 	.byte	0x5f, 0x5f, 0x43, 0x55, 0x44, 0x41, 0x5f, 0x46, 0x54, 0x5a, 0x00
.L_0:


//--------------------- .nv.shared.triton_red_fused__native_batch_norm_legit_convolution_elu_1 --------------------------
	.section	.nv.shared.triton_red_fused__native_batch_norm_legit_convolution_elu_1,"aw",@nobits
	.sectionflags	@""
	.align	16
	.zero		1024


//--------------------- .nv.constant0.triton_red_fused__native_batch_norm_legit_convolution_elu_1 --------------------------
	.section	.nv.constant0.triton_red_fused__native_batch_norm_legit_convolution_elu_1,"a",@progbits
	.sectionflags	@""
	.align	4
.nv.constant0.triton_red_fused__native_batch_norm_legit_convolution_elu_1:
	.zero		576
